	.target	sm_100a

	.elftype	@"ET_EXEC"


//--------------------- .note.nv.tkinfo           --------------------------
	.section	.note.nv.tkinfo,"",@"SHT_NOTE"
	.sectionflags	@"SHF_NOTE_NV_TKINFO"
	.tkinfo
        /*0018*/ 	.word	0x00000002
        /*0030*/ 	.string	""
        /*0030*/ 	.string	"ptxas"
        /*0030*/ 	.string	"Cuda compilation tools, release 13.0, V13.0.88"
        /*0030*/ 	.string	"Build cuda_13.0.r13.0/compiler.36424714_0"
        /*0030*/ 	.string	"-arch sm_100a -m 64 "



//--------------------- .note.nv.cuinfo           --------------------------
	.section	.note.nv.cuinfo,"",@"SHT_NOTE"
	.sectionflags	@"SHF_NOTE_NV_CUINFO"
        /*0018*/ 	.short	0x0002
        /*001a*/ 	.short	0x0064
        /*001c*/ 	.short	0x0082
	.zero		2


//--------------------- .nv.info                  --------------------------
	.section	.nv.info,"",@"SHT_CUDA_INFO"
	.align	4


	//----- nvinfo : EIATTR_REGCOUNT
	.align		4
        /*0000*/ 	.byte	0x04, 0x2f
        /*0002*/ 	.short	(.L_12 - .L_11)
	.align		4
.L_11:
        /*0004*/ 	.word	index@(_ZN7cutlass13device_kernelIN5flash11enable_sm90INS1_16FlashAttnFwdSm90INS1_25CollectiveMainloopFwdSm90ILi2EN4cute5tupleIJNS5_1CILi1EEES8_S8_EEENS6_IJNS7_ILi128EEESA_SA_EEELi128ENS_10bfloat16_tEfNS_4arch4Sm90ELb1ELb0ELb0ELb1ELb0ELb1ELb0ELb1ELb1ELb0ELb0ELb0EEENS1_21CollectiveEpilogueFwdISB_S9_SC_SE_Li256ELb1ELb0ELb0ELb0EEENS1_36VarlenDynamicPersistentTileSchedulerILi128ELi128ELi256ELi32ELb0ELb0ELb1ELb1ELb1ELb1EEEEEEEEEvNT_6ParamsE)
        /*0008*/ 	.word	0x00000004


	//----- nvinfo : EIATTR_FRAME_SIZE
	.align		4
.L_12:
        /*000c*/ 	.byte	0x04, 0x11
        /*000e*/ 	.short	(.L_14 - .L_13)
	.align		4
.L_13:
        /*0010*/ 	.word	index@(_ZN7cutlass13device_kernelIN5flash11enable_sm90INS1_16FlashAttnFwdSm90INS1_25CollectiveMainloopFwdSm90ILi2EN4cute5tupleIJNS5_1CILi1EEES8_S8_EEENS6_IJNS7_ILi128EEESA_SA_EEELi128ENS_10bfloat16_tEfNS_4arch4Sm90ELb1ELb0ELb0ELb1ELb0ELb1ELb0ELb1ELb1ELb0ELb0ELb0EEENS1_21CollectiveEpilogueFwdISB_S9_SC_SE_Li256ELb1ELb0ELb0ELb0EEENS1_36VarlenDynamicPersistentTileSchedulerILi128ELi128ELi256ELi32ELb0ELb0ELb1ELb1ELb1ELb1EEEEEEEEEvNT_6ParamsE)
        /*0014*/ 	.word	0x00000000


	//----- nvinfo : EIATTR_REGCOUNT
	.align		4
.L_14:
        /*0018*/ 	.byte	0x04, 0x2f
        /*001a*/ 	.short	(.L_16 - .L_15)
	.align		4
.L_15:
        /*001c*/ 	.word	index@(_ZN7cutlass13device_kernelIN5flash11enable_sm90INS1_16FlashAttnFwdSm90INS1_25CollectiveMainloopFwdSm90ILi2EN4cute5tupleIJNS5_1CILi1EEES8_S8_EEENS6_IJNS7_ILi128EEESA_SA_EEELi128ENS_10bfloat16_tEfNS_4arch4Sm90ELb1ELb0ELb0ELb1ELb0ELb0ELb0ELb1ELb1ELb0ELb0ELb0EEENS1_21CollectiveEpilogueFwdISB_S9_SC_SE_Li256ELb1ELb0ELb0ELb0EEENS1_36VarlenDynamicPersistentTileSchedulerILi128ELi128ELi256ELi32ELb0ELb0ELb1ELb1ELb1ELb1EEEEEEEEEvNT_6ParamsE)
        /*0020*/ 	.word	0x00000004


	//----- nvinfo : EIATTR_FRAME_SIZE
	.align		4
.L_16:
        /*0024*/ 	.byte	0x04, 0x11
        /*0026*/ 	.short	(.L_18 - .L_17)
	.align		4
.L_17:
        /*0028*/ 	.word	index@(_ZN7cutlass13device_kernelIN5flash11enable_sm90INS1_16FlashAttnFwdSm90INS1_25CollectiveMainloopFwdSm90ILi2EN4cute5tupleIJNS5_1CILi1EEES8_S8_EEENS6_IJNS7_ILi128EEESA_SA_EEELi128ENS_10bfloat16_tEfNS_4arch4Sm90ELb1ELb0ELb0ELb1ELb0ELb0ELb0ELb1ELb1ELb0ELb0ELb0EEENS1_21CollectiveEpilogueFwdISB_S9_SC_SE_Li256ELb1ELb0ELb0ELb0EEENS1_36VarlenDynamicPersistentTileSchedulerILi128ELi128ELi256ELi32ELb0ELb0ELb1ELb1ELb1ELb1EEEEEEEEEvNT_6ParamsE)
        /*002c*/ 	.word	0x00000000


	//----- nvinfo : EIATTR_REGCOUNT
	.align		4
.L_18:
        /*0030*/ 	.byte	0x04, 0x2f
        /*0032*/ 	.short	(.L_20 - .L_19)
	.align		4
.L_19:
        /*0034*/ 	.word	index@(_ZN7cutlass13device_kernelIN5flash11enable_sm90INS1_16FlashAttnFwdSm90INS1_25CollectiveMainloopFwdSm90ILi2EN4cute5tupleIJNS5_1CILi1EEES8_S8_EEENS6_IJNS7_ILi128EEESA_SA_EEELi128ENS_10bfloat16_tEfNS_4arch4Sm90ELb1ELb0ELb0ELb0ELb0ELb0ELb0ELb1ELb1ELb0ELb0ELb0EEENS1_21CollectiveEpilogueFwdISB_S9_SC_SE_Li256ELb0ELb0ELb0ELb0EEENS1_30DynamicPersistentTileSchedulerILi256ELi32ELb0ELb0ELb1EEEEEEEEEvNT_6ParamsE)
        /*0038*/ 	.word	0x00000004


	//----- nvinfo : EIATTR_FRAME_SIZE
	.align		4
.L_20:
        /*003c*/ 	.byte	0x04, 0x11
        /*003e*/ 	.short	(.L_22 - .L_21)
	.align		4
.L_21:
        /*0040*/ 	.word	index@(_ZN7cutlass13device_kernelIN5flash11enable_sm90INS1_16FlashAttnFwdSm90INS1_25CollectiveMainloopFwdSm90ILi2EN4cute5tupleIJNS5_1CILi1EEES8_S8_EEENS6_IJNS7_ILi128EEESA_SA_EEELi128ENS_10bfloat16_tEfNS_4arch4Sm90ELb1ELb0ELb0ELb0ELb0ELb0ELb0ELb1ELb1ELb0ELb0ELb0EEENS1_21CollectiveEpilogueFwdISB_S9_SC_SE_Li256ELb0ELb0ELb0ELb0EEENS1_30DynamicPersistentTileSchedulerILi256ELi32ELb0ELb0ELb1EEEEEEEEEvNT_6ParamsE)
        /*0044*/ 	.word	0x00000000


	//----- nvinfo : EIATTR_REGCOUNT
	.align		4
.L_22:
        /*0048*/ 	.byte	0x04, 0x2f
        /*004a*/ 	.short	(.L_24 - .L_23)
	.align		4
.L_23:
        /*004c*/ 	.word	index@(_ZN7cutlass13device_kernelIN5flash11enable_sm90INS1_16FlashAttnFwdSm90INS1_25CollectiveMainloopFwdSm90ILi2EN4cute5tupleIJNS5_1CILi1EEES8_S8_EEENS6_IJNS7_ILi128EEESA_SA_EEELi128ENS_10bfloat16_tEfNS_4arch4Sm90ELb0ELb1ELb0ELb1ELb0ELb1ELb0ELb1ELb1ELb0ELb0ELb0EEENS1_21CollectiveEpilogueFwdISB_S9_SC_SE_Li256ELb1ELb0ELb0ELb0EEENS1_36VarlenDynamicPersistentTileSchedulerILi128ELi128ELi256ELi32ELb0ELb0ELb1ELb1ELb0ELb1EEEEEEEEEvNT_6ParamsE)
        /*0050*/ 	.word	0x00000004


	//----- nvinfo : EIATTR_FRAME_SIZE
	.align		4
.L_24:
        /*0054*/ 	.byte	0x04, 0x11
        /*0056*/ 	.short	(.L_26 - .L_25)
	.align		4
.L_25:
        /*0058*/ 	.word	index@(_ZN7cutlass13device_kernelIN5flash11enable_sm90INS1_16FlashAttnFwdSm90INS1_25CollectiveMainloopFwdSm90ILi2EN4cute5tupleIJNS5_1CILi1EEES8_S8_EEENS6_IJNS7_ILi128EEESA_SA_EEELi128ENS_10bfloat16_tEfNS_4arch4Sm90ELb0ELb1ELb0ELb1ELb0ELb1ELb0ELb1ELb1ELb0ELb0ELb0EEENS1_21CollectiveEpilogueFwdISB_S9_SC_SE_Li256ELb1ELb0ELb0ELb0EEENS1_36VarlenDynamicPersistentTileSchedulerILi128ELi128ELi256ELi32ELb0ELb0ELb1ELb1ELb0ELb1EEEEEEEEEvNT_6ParamsE)
        /*005c*/ 	.word	0x00000000


	//----- nvinfo : EIATTR_REGCOUNT
	.align		4
.L_26:
        /*0060*/ 	.byte	0x04, 0x2f
        /*0062*/ 	.short	(.L_28 - .L_27)
	.align		4
.L_27:
        /*0064*/ 	.word	index@(_ZN7cutlass13device_kernelIN5flash11enable_sm90INS1_16FlashAttnFwdSm90INS1_25CollectiveMainloopFwdSm90ILi2EN4cute5tupleIJNS5_1CILi1EEES8_S8_EEENS6_IJNS7_ILi128EEESA_SA_EEELi128ENS_10bfloat16_tEfNS_4arch4Sm90ELb0ELb1ELb0ELb1ELb0ELb0ELb0ELb1ELb1ELb0ELb0ELb0EEENS1_21CollectiveEpilogueFwdISB_S9_SC_SE_Li256ELb1ELb0ELb0ELb0EEENS1_36VarlenDynamicPersistentTileSchedulerILi128ELi128ELi256ELi32ELb0ELb0ELb1ELb1ELb0ELb1EEEEEEEEEvNT_6ParamsE)
        /*0068*/ 	.word	0x00000004


	//----- nvinfo : EIATTR_FRAME_SIZE
	.align		4
.L_28:
        /*006c*/ 	.byte	0x04, 0x11
        /*006e*/ 	.short	(.L_30 - .L_29)
	.align		4
.L_29:
        /*0070*/ 	.word	index@(_ZN7cutlass13device_kernelIN5flash11enable_sm90INS1_16FlashAttnFwdSm90INS1_25CollectiveMainloopFwdSm90ILi2EN4cute5tupleIJNS5_1CILi1EEES8_S8_EEENS6_IJNS7_ILi128EEESA_SA_EEELi128ENS_10bfloat16_tEfNS_4arch4Sm90ELb0ELb1ELb0ELb1ELb0ELb0ELb0ELb1ELb1ELb0ELb0ELb0EEENS1_21CollectiveEpilogueFwdISB_S9_SC_SE_Li256ELb1ELb0ELb0ELb0EEENS1_36VarlenDynamicPersistentTileSchedulerILi128ELi128ELi256ELi32ELb0ELb0ELb1ELb1ELb0ELb1EEEEEEEEEvNT_6ParamsE)
        /*0074*/ 	.word	0x00000000


	//----- nvinfo : EIATTR_REGCOUNT
	.align		4
.L_30:
        /*0078*/ 	.byte	0x04, 0x2f
        /*007a*/ 	.short	(.L_32 - .L_31)
	.align		4
.L_31:
        /*007c*/ 	.word	index@(_ZN7cutlass13device_kernelIN5flash11enable_sm90INS1_16FlashAttnFwdSm90INS1_25CollectiveMainloopFwdSm90ILi2EN4cute5tupleIJNS5_1CILi1EEES8_S8_EEENS6_IJNS7_ILi128EEESA_SA_EEELi128ENS_10bfloat16_tEfNS_4arch4Sm90ELb0ELb1ELb0ELb0ELb0ELb0ELb0ELb1ELb1ELb0ELb0ELb0EEENS1_21CollectiveEpilogueFwdISB_S9_SC_SE_Li256ELb0ELb0ELb0ELb0EEENS1_30DynamicPersistentTileSchedulerILi256ELi32ELb0ELb0ELb1EEEEEEEEEvNT_6ParamsE)
        /*0080*/ 	.word	0x00000004


	//----- nvinfo : EIATTR_FRAME_SIZE
	.align		4
.L_32:
        /*0084*/ 	.byte	0x04, 0x11
        /*0086*/ 	.short	(.L_34 - .L_33)
	.align		4
.L_33:
        /*0088*/ 	.word	index@(_ZN7cutlass13device_kernelIN5flash11enable_sm90INS1_16FlashAttnFwdSm90INS1_25CollectiveMainloopFwdSm90ILi2EN4cute5tupleIJNS5_1CILi1EEES8_S8_EEENS6_IJNS7_ILi128EEESA_SA_EEELi128ENS_10bfloat16_tEfNS_4arch4Sm90ELb0ELb1ELb0ELb0ELb0ELb0ELb0ELb1ELb1ELb0ELb0ELb0EEENS1_21CollectiveEpilogueFwdISB_S9_SC_SE_Li256ELb0ELb0ELb0ELb0EEENS1_30DynamicPersistentTileSchedulerILi256ELi32ELb0ELb0ELb1EEEEEEEEEvNT_6ParamsE)
        /*008c*/ 	.word	0x00000000


	//----- nvinfo : EIATTR_REGCOUNT
	.align		4
.L_34:
        /*0090*/ 	.byte	0x04, 0x2f
        /*0092*/ 	.short	(.L_36 - .L_35)
	.align		4
.L_35:
        /*0094*/ 	.word	index@(_ZN7cutlass13device_kernelIN5flash11enable_sm90INS1_16FlashAttnFwdSm90INS1_25CollectiveMainloopFwdSm90ILi2EN4cute5tupleIJNS5_1CILi1EEES8_S8_EEENS6_IJNS7_ILi128EEENS7_ILi176EEESA_EEELi128ENS_10bfloat16_tEfNS_4arch4Sm90ELb0ELb0ELb0ELb1ELb0ELb1ELb0ELb1ELb1ELb0ELb0ELb0EEENS1_21CollectiveEpilogueFwdINS6_IJSA_SA_SB_EEES9_SD_SF_Li256ELb1ELb0ELb0ELb0EEENS1_36VarlenDynamicPersistentTileSchedulerILi128ELi176ELi256ELi32ELb0ELb0ELb1ELb0ELb1ELb1EEEEEEEEEvNT_6ParamsE)
        /*0098*/ 	.word	0x00000004


	//----- nvinfo : EIATTR_FRAME_SIZE
	.align		4
.L_36:
        /*009c*/ 	.byte	0x04, 0x11
        /*009e*/ 	.short	(.L_38 - .L_37)
	.align		4
.L_37:
        /*00a0*/ 	.word	index@(_ZN7cutlass13device_kernelIN5flash11enable_sm90INS1_16FlashAttnFwdSm90INS1_25CollectiveMainloopFwdSm90ILi2EN4cute5tupleIJNS5_1CILi1EEES8_S8_EEENS6_IJNS7_ILi128EEENS7_ILi176EEESA_EEELi128ENS_10bfloat16_tEfNS_4arch4Sm90ELb0ELb0ELb0ELb1ELb0ELb1ELb0ELb1ELb1ELb0ELb0ELb0EEENS1_21CollectiveEpilogueFwdINS6_IJSA_SA_SB_EEES9_SD_SF_Li256ELb1ELb0ELb0ELb0EEENS1_36VarlenDynamicPersistentTileSchedulerILi128ELi176ELi256ELi32ELb0ELb0ELb1ELb0ELb1ELb1EEEEEEEEEvNT_6ParamsE)
        /*00a4*/ 	.word	0x00000000


	//----- nvinfo : EIATTR_REGCOUNT
	.align		4
.L_38:
        /*00a8*/ 	.byte	0x04, 0x2f
        /*00aa*/ 	.short	(.L_40 - .L_39)
	.align		4
.L_39:
        /*00ac*/ 	.word	index@(_ZN7cutlass13device_kernelIN5flash11enable_sm90INS1_16FlashAttnFwdSm90INS1_25CollectiveMainloopFwdSm90ILi2EN4cute5tupleIJNS5_1CILi1EEES8_S8_EEENS6_IJNS7_ILi128EEENS7_ILi176EEESA_EEELi128ENS_10bfloat16_tEfNS_4arch4Sm90ELb0ELb0ELb0ELb1ELb0ELb0ELb0ELb1ELb1ELb0ELb0ELb0EEENS1_21CollectiveEpilogueFwdINS6_IJSA_SA_SB_EEES9_SD_SF_Li256ELb1ELb0ELb0ELb0EEENS1_36VarlenDynamicPersistentTileSchedulerILi128ELi176ELi256ELi32ELb0ELb0ELb1ELb0ELb1ELb1EEEEEEEEEvNT_6ParamsE)
        /*00b0*/ 	.word	0x00000004


	//----- nvinfo : EIATTR_FRAME_SIZE
	.align		4
.L_40:
        /*00b4*/ 	.byte	0x04, 0x11
        /*00b6*/ 	.short	(.L_42 - .L_41)
	.align		4
.L_41:
        /*00b8*/ 	.word	index@(_ZN7cutlass13device_kernelIN5flash11enable_sm90INS1_16FlashAttnFwdSm90INS1_25CollectiveMainloopFwdSm90ILi2EN4cute5tupleIJNS5_1CILi1EEES8_S8_EEENS6_IJNS7_ILi128EEENS7_ILi176EEESA_EEELi128ENS_10bfloat16_tEfNS_4arch4Sm90ELb0ELb0ELb0ELb1ELb0ELb0ELb0ELb1ELb1ELb0ELb0ELb0EEENS1_21CollectiveEpilogueFwdINS6_IJSA_SA_SB_EEES9_SD_SF_Li256ELb1ELb0ELb0ELb0EEENS1_36VarlenDynamicPersistentTileSchedulerILi128ELi176ELi256ELi32ELb0ELb0ELb1ELb0ELb1ELb1EEEEEEEEEvNT_6ParamsE)
        /*00bc*/ 	.word	0x00000000


	//----- nvinfo : EIATTR_REGCOUNT
	.align		4
.L_42:
        /*00c0*/ 	.byte	0x04, 0x2f
        /*00c2*/ 	.short	(.L_44 - .L_43)
	.align		4
.L_43:
        /*00c4*/ 	.word	index@(_ZN7cutlass13device_kernelIN5flash11enable_sm90INS1_16FlashAttnFwdSm90INS1_25CollectiveMainloopFwdSm90ILi2EN4cute5tupleIJNS5_1CILi2EEENS7_ILi1EEES9_EEENS6_IJNS7_ILi128EEENS7_ILi176EEESB_EEELi128ENS_10bfloat16_tEfNS_4arch4Sm90ELb0ELb0ELb0ELb0ELb0ELb0ELb0ELb1ELb1ELb0ELb0ELb0EEENS1_21CollectiveEpilogueFwdINS6_IJSB_SB_SC_EEESA_SE_SG_Li256ELb0ELb0ELb0ELb0EEENS1_29StaticPersistentTileSchedulerILb0EEEEEEEEEvNT_6ParamsE)
        /*00c8*/ 	.word	0x00000004


	//----- nvinfo : EIATTR_FRAME_SIZE
	.align		4
.L_44:
        /*00cc*/ 	.byte	0x04, 0x11
        /*00ce*/ 	.short	(.L_46 - .L_45)
	.align		4
.L_45:
        /*00d0*/ 	.word	index@(_ZN7cutlass13device_kernelIN5flash11enable_sm90INS1_16FlashAttnFwdSm90INS1_25CollectiveMainloopFwdSm90ILi2EN4cute5tupleIJNS5_1CILi2EEENS7_ILi1EEES9_EEENS6_IJNS7_ILi128EEENS7_ILi176EEESB_EEELi128ENS_10bfloat16_tEfNS_4arch4Sm90ELb0ELb0ELb0ELb0ELb0ELb0ELb0ELb1ELb1ELb0ELb0ELb0EEENS1_21CollectiveEpilogueFwdINS6_IJSB_SB_SC_EEESA_SE_SG_Li256ELb0ELb0ELb0ELb0EEENS1_29StaticPersistentTileSchedulerILb0EEEEEEEEEvNT_6ParamsE)
        /*00d4*/ 	.word	0x00000000


	//----- nvinfo : EIATTR_REGCOUNT
	.align		4
.L_46:
        /*00d8*/ 	.byte	0x04, 0x2f
        /*00da*/ 	.short	(.L_48 - .L_47)
	.align		4
.L_47:
        /*00dc*/ 	.word	index@(_ZN7cutlass13device_kernelIN5flash11enable_sm90INS1_16FlashAttnFwdSm90INS1_25CollectiveMainloopFwdSm90ILi2EN4cute5tupleIJNS5_1CILi1EEES8_S8_EEENS6_IJNS7_ILi128EEENS7_ILi176EEESA_EEELi128ENS_10bfloat16_tEfNS_4arch4Sm90ELb0ELb0ELb0ELb0ELb0ELb0ELb0ELb1ELb1ELb0ELb0ELb0EEENS1_21CollectiveEpilogueFwdINS6_IJSA_SA_SB_EEES9_SD_SF_Li256ELb0ELb0ELb0ELb0EEENS1_29StaticPersistentTileSchedulerILb0EEEEEEEEEvNT_6ParamsE)
        /*00e0*/ 	.word	0x00000004


	//----- nvinfo : EIATTR_FRAME_SIZE
	.align		4
.L_48:
        /*00e4*/ 	.byte	0x04, 0x11
        /*00e6*/ 	.short	(.L_50 - .L_49)
	.align		4
.L_49:
        /*00e8*/ 	.word	index@(_ZN7cutlass13device_kernelIN5flash11enable_sm90INS1_16FlashAttnFwdSm90INS1_25CollectiveMainloopFwdSm90ILi2EN4cute5tupleIJNS5_1CILi1EEES8_S8_EEENS6_IJNS7_ILi128EEENS7_ILi176EEESA_EEELi128ENS_10bfloat16_tEfNS_4arch4Sm90ELb0ELb0ELb0ELb0ELb0ELb0ELb0ELb1ELb1ELb0ELb0ELb0EEENS1_21CollectiveEpilogueFwdINS6_IJSA_SA_SB_EEES9_SD_SF_Li256ELb0ELb0ELb0ELb0EEENS1_29StaticPersistentTileSchedulerILb0EEEEEEEEEvNT_6ParamsE)
        /*00ec*/ 	.word	0x00000000


	//----- nvinfo : EIATTR_MIN_STACK_SIZE
	.align		4
.L_50:
        /*00f0*/ 	.byte	0x04, 0x12
        /*00f2*/ 	.short	(.L_52 - .L_51)
	.align		4
.L_51:
        /*00f4*/ 	.word	index@(_ZN7cutlass13device_kernelIN5flash11enable_sm90INS1_16FlashAttnFwdSm90INS1_25CollectiveMainloopFwdSm90ILi2EN4cute5tupleIJNS5_1CILi1EEES8_S8_EEENS6_IJNS7_ILi128EEENS7_ILi176EEESA_EEELi128ENS_10bfloat16_tEfNS_4arch4Sm90ELb0ELb0ELb0ELb0ELb0ELb0ELb0ELb1ELb1ELb0ELb0ELb0EEENS1_21CollectiveEpilogueFwdINS6_IJSA_SA_SB_EEES9_SD_SF_Li256ELb0ELb0ELb0ELb0EEENS1_29StaticPersistentTileSchedulerILb0EEEEEEEEEvNT_6ParamsE)
        /*00f8*/ 	.word	0x00000000


	//----- nvinfo : EIATTR_MIN_STACK_SIZE
	.align		4
.L_52:
        /*00fc*/ 	.byte	0x04, 0x12
        /*00fe*/ 	.short	(.L_54 - .L_53)
	.align		4
.L_53:
        /*0100*/ 	.word	index@(_ZN7cutlass13device_kernelIN5flash11enable_sm90INS1_16FlashAttnFwdSm90INS1_25CollectiveMainloopFwdSm90ILi2EN4cute5tupleIJNS5_1CILi2EEENS7_ILi1EEES9_EEENS6_IJNS7_ILi128EEENS7_ILi176EEESB_EEELi128ENS_10bfloat16_tEfNS_4arch4Sm90ELb0ELb0ELb0ELb0ELb0ELb0ELb0ELb1ELb1ELb0ELb0ELb0EEENS1_21CollectiveEpilogueFwdINS6_IJSB_SB_SC_EEESA_SE_SG_Li256ELb0ELb0ELb0ELb0EEENS1_29StaticPersistentTileSchedulerILb0EEEEEEEEEvNT_6ParamsE)
        /*0104*/ 	.word	0x00000000


	//----- nvinfo : EIATTR_MIN_STACK_SIZE
	.align		4
.L_54:
        /*0108*/ 	.byte	0x04, 0x12
        /*010a*/ 	.short	(.L_56 - .L_55)
	.align		4
.L_55:
        /*010c*/ 	.word	index@(_ZN7cutlass13device_kernelIN5flash11enable_sm90INS1_16FlashAttnFwdSm90INS1_25CollectiveMainloopFwdSm90ILi2EN4cute5tupleIJNS5_1CILi1EEES8_S8_EEENS6_IJNS7_ILi128EEENS7_ILi176EEESA_EEELi128ENS_10bfloat16_tEfNS_4arch4Sm90ELb0ELb0ELb0ELb1ELb0ELb0ELb0ELb1ELb1ELb0ELb0ELb0EEENS1_21CollectiveEpilogueFwdINS6_IJSA_SA_SB_EEES9_SD_SF_Li256ELb1ELb0ELb0ELb0EEENS1_36VarlenDynamicPersistentTileSchedulerILi128ELi176ELi256ELi32ELb0ELb0ELb1ELb0ELb1ELb1EEEEEEEEEvNT_6ParamsE)
        /*0110*/ 	.word	0x00000000


	//----- nvinfo : EIATTR_MIN_STACK_SIZE
	.align		4
.L_56:
        /*0114*/ 	.byte	0x04, 0x12
        /*0116*/ 	.short	(.L_58 - .L_57)
	.align		4
.L_57:
        /*0118*/ 	.word	index@(_ZN7cutlass13device_kernelIN5flash11enable_sm90INS1_16FlashAttnFwdSm90INS1_25CollectiveMainloopFwdSm90ILi2EN4cute5tupleIJNS5_1CILi1EEES8_S8_EEENS6_IJNS7_ILi128EEENS7_ILi176EEESA_EEELi128ENS_10bfloat16_tEfNS_4arch4Sm90ELb0ELb0ELb0ELb1ELb0ELb1ELb0ELb1ELb1ELb0ELb0ELb0EEENS1_21CollectiveEpilogueFwdINS6_IJSA_SA_SB_EEES9_SD_SF_Li256ELb1ELb0ELb0ELb0EEENS1_36VarlenDynamicPersistentTileSchedulerILi128ELi176ELi256ELi32ELb0ELb0ELb1ELb0ELb1ELb1EEEEEEEEEvNT_6ParamsE)
        /*011c*/ 	.word	0x00000000


	//----- nvinfo : EIATTR_MIN_STACK_SIZE
	.align		4
.L_58:
        /*0120*/ 	.byte	0x04, 0x12
        /*0122*/ 	.short	(.L_60 - .L_59)
	.align		4
.L_59:
        /*0124*/ 	.word	index@(_ZN7cutlass13device_kernelIN5flash11enable_sm90INS1_16FlashAttnFwdSm90INS1_25CollectiveMainloopFwdSm90ILi2EN4cute5tupleIJNS5_1CILi1EEES8_S8_EEENS6_IJNS7_ILi128EEESA_SA_EEELi128ENS_10bfloat16_tEfNS_4arch4Sm90ELb0ELb1ELb0ELb0ELb0ELb0ELb0ELb1ELb1ELb0ELb0ELb0EEENS1_21CollectiveEpilogueFwdISB_S9_SC_SE_Li256ELb0ELb0ELb0ELb0EEENS1_30DynamicPersistentTileSchedulerILi256ELi32ELb0ELb0ELb1EEEEEEEEEvNT_6ParamsE)
        /*0128*/ 	.word	0x00000000


	//----- nvinfo : EIATTR_MIN_STACK_SIZE
	.align		4
.L_60:
        /*012c*/ 	.byte	0x04, 0x12
        /*012e*/ 	.short	(.L_62 - .L_61)
	.align		4
.L_61:
        /*0130*/ 	.word	index@(_ZN7cutlass13device_kernelIN5flash11enable_sm90INS1_16FlashAttnFwdSm90INS1_25CollectiveMainloopFwdSm90ILi2EN4cute5tupleIJNS5_1CILi1EEES8_S8_EEENS6_IJNS7_ILi128EEESA_SA_EEELi128ENS_10bfloat16_tEfNS_4arch4Sm90ELb0ELb1ELb0ELb1ELb0ELb0ELb0ELb1ELb1ELb0ELb0ELb0EEENS1_21CollectiveEpilogueFwdISB_S9_SC_SE_Li256ELb1ELb0ELb0ELb0EEENS1_36VarlenDynamicPersistentTileSchedulerILi128ELi128ELi256ELi32ELb0ELb0ELb1ELb1ELb0ELb1EEEEEEEEEvNT_6ParamsE)
        /*0134*/ 	.word	0x00000000


	//----- nvinfo : EIATTR_MIN_STACK_SIZE
	.align		4
.L_62:
        /*0138*/ 	.byte	0x04, 0x12
        /*013a*/ 	.short	(.L_64 - .L_63)
	.align		4
.L_63:
        /*013c*/ 	.word	index@(_ZN7cutlass13device_kernelIN5flash11enable_sm90INS1_16FlashAttnFwdSm90INS1_25CollectiveMainloopFwdSm90ILi2EN4cute5tupleIJNS5_1CILi1EEES8_S8_EEENS6_IJNS7_ILi128EEESA_SA_EEELi128ENS_10bfloat16_tEfNS_4arch4Sm90ELb0ELb1ELb0ELb1ELb0ELb1ELb0ELb1ELb1ELb0ELb0ELb0EEENS1_21CollectiveEpilogueFwdISB_S9_SC_SE_Li256ELb1ELb0ELb0ELb0EEENS1_36VarlenDynamicPersistentTileSchedulerILi128ELi128ELi256ELi32ELb0ELb0ELb1ELb1ELb0ELb1EEEEEEEEEvNT_6ParamsE)
        /*0140*/ 	.word	0x00000000


	//----- nvinfo : EIATTR_MIN_STACK_SIZE
	.align		4
.L_64:
        /*0144*/ 	.byte	0x04, 0x12
        /*0146*/ 	.short	(.L_66 - .L_65)
	.align		4
.L_65:
        /*0148*/ 	.word	index@(_ZN7cutlass13device_kernelIN5flash11enable_sm90INS1_16FlashAttnFwdSm90INS1_25CollectiveMainloopFwdSm90ILi2EN4cute5tupleIJNS5_1CILi1EEES8_S8_EEENS6_IJNS7_ILi128EEESA_SA_EEELi128ENS_10bfloat16_tEfNS_4arch4Sm90ELb1ELb0ELb0ELb0ELb0ELb0ELb0ELb1ELb1ELb0ELb0ELb0EEENS1_21CollectiveEpilogueFwdISB_S9_SC_SE_Li256ELb0ELb0ELb0ELb0EEENS1_30DynamicPersistentTileSchedulerILi256ELi32ELb0ELb0ELb1EEEEEEEEEvNT_6ParamsE)
        /*014c*/ 	.word	0x00000000


	//----- nvinfo : EIATTR_MIN_STACK_SIZE
	.align		4
.L_66:
        /*0150*/ 	.byte	0x04, 0x12
        /*0152*/ 	.short	(.L_68 - .L_67)
	.align		4
.L_67:
        /*0154*/ 	.word	index@(_ZN7cutlass13device_kernelIN5flash11enable_sm90INS1_16FlashAttnFwdSm90INS1_25CollectiveMainloopFwdSm90ILi2EN4cute5tupleIJNS5_1CILi1EEES8_S8_EEENS6_IJNS7_ILi128EEESA_SA_EEELi128ENS_10bfloat16_tEfNS_4arch4Sm90ELb1ELb0ELb0ELb1ELb0ELb0ELb0ELb1ELb1ELb0ELb0ELb0EEENS1_21CollectiveEpilogueFwdISB_S9_SC_SE_Li256ELb1ELb0ELb0ELb0EEENS1_36VarlenDynamicPersistentTileSchedulerILi128ELi128ELi256ELi32ELb0ELb0ELb1ELb1ELb1ELb1EEEEEEEEEvNT_6ParamsE)
        /*0158*/ 	.word	0x00000000


	//----- nvinfo : EIATTR_MIN_STACK_SIZE
	.align		4
.L_68:
        /*015c*/ 	.byte	0x04, 0x12
        /*015e*/ 	.short	(.L_70 - .L_69)
	.align		4
.L_69:
        /*0160*/ 	.word	index@(_ZN7cutlass13device_kernelIN5flash11enable_sm90INS1_16FlashAttnFwdSm90INS1_25CollectiveMainloopFwdSm90ILi2EN4cute5tupleIJNS5_1CILi1EEES8_S8_EEENS6_IJNS7_ILi128EEESA_SA_EEELi128ENS_10bfloat16_tEfNS_4arch4Sm90ELb1ELb0ELb0ELb1ELb0ELb1ELb0ELb1ELb1ELb0ELb0ELb0EEENS1_21CollectiveEpilogueFwdISB_S9_SC_SE_Li256ELb1ELb0ELb0ELb0EEENS1_36VarlenDynamicPersistentTileSchedulerILi128ELi128ELi256ELi32ELb0ELb0ELb1ELb1ELb1ELb1EEEEEEEEEvNT_6ParamsE)
        /*0164*/ 	.word	0x00000000
.L_70:


//--------------------- .nv.compat                --------------------------
	.section	.nv.compat,"",@"SHT_CUDA_COMPAT_INFO"
	.align	4
        /*0000*/ 	.byte	0x02, 0x09, 0x01, 0x00, 0x02, 0x02, 0x01, 0x00, 0x02, 0x05, 0x05, 0x00, 0x03, 0x07, 0x01, 0x01
        /*0010*/ 	.byte	0x02, 0x03, 0x00, 0x00, 0x02, 0x06, 0x01, 0x00, 0x04, 0x0b, 0x08, 0x00, 0x09, 0x00, 0x00, 0x00
        /*0020*/ 	.byte	0x00, 0x00, 0x00, 0x00


//--------------------- .nv.info._ZN7cutlass13device_kernelIN5flash11enable_sm90INS1_16FlashAttnFwdSm90INS1_25CollectiveMainloopFwdSm90ILi2EN4cute5tupleIJNS5_1CILi1EEES8_S8_EEENS6_IJNS7_ILi128EEENS7_ILi176EEESA_EEELi128ENS_10bfloat16_tEfNS_4arch4Sm90ELb0ELb0ELb0ELb0ELb0ELb0ELb0ELb1ELb1ELb0ELb0ELb0EEENS1_21CollectiveEpilogueFwdINS6_IJSA_SA_SB_EEES9_SD_SF_Li256ELb0ELb0ELb0ELb0EEENS1_29StaticPersistentTileSchedulerILb0EEEEEEEEEvNT_6ParamsE --------------------------
	.section	.nv.info._ZN7cutlass13device_kernelIN5flash11enable_sm90INS1_16FlashAttnFwdSm90INS1_25CollectiveMainloopFwdSm90ILi2EN4cute5tupleIJNS5_1CILi1EEES8_S8_EEENS6_IJNS7_ILi128EEENS7_ILi176EEESA_EEELi128ENS_10bfloat16_tEfNS_4arch4Sm90ELb0ELb0ELb0ELb0ELb0ELb0ELb0ELb1ELb1ELb0ELb0ELb0EEENS1_21CollectiveEpilogueFwdINS6_IJSA_SA_SB_EEES9_SD_SF_Li256ELb0ELb0ELb0ELb0EEENS1_29StaticPersistentTileSchedulerILb0EEEEEEEEEvNT_6ParamsE,"",@"SHT_CUDA_INFO"
	.sectionflags	@""
	.align	4


	//----- nvinfo : EIATTR_CUDA_API_VERSION
	.align		4
        /*0000*/ 	.byte	0x04, 0x37
        /*0002*/ 	.short	(.L_72 - .L_71)
.L_71:
        /*0004*/ 	.word	0x00000082


	//----- nvinfo : EIATTR_KPARAM_INFO
	.align		4
.L_72:
        /*0008*/ 	.byte	0x04, 0x17
        /*000a*/ 	.short	(.L_74 - .L_73)
.L_73:
        /*000c*/ 	.word	0x00000000
        /*0010*/ 	.short	0x0000
        /*0012*/ 	.short	0x0000
        /*0014*/ 	.byte	0x00, 0xf0, 0x01, 0x2e


	//----- nvinfo : EIATTR_SPARSE_MMA_MASK
	.align		4
.L_74:
        /*0018*/ 	.byte	0x03, 0x50
        /*001a*/ 	.short	0x0000


	//----- nvinfo : EIATTR_MAXREG_COUNT
	.align		4
        /*001c*/ 	.byte	0x03, 0x1b
        /*001e*/ 	.short	0x00a8


	//----- nvinfo : EIATTR_MERCURY_ISA_VERSION
	.align		4
        /*0020*/ 	.byte	0x03, 0x5f
        /*0022*/ 	.short	0x0101


	//----- nvinfo : EIATTR_VRC_CTA_INIT_COUNT
	.align		4
        /*0024*/ 	.byte	0x02, 0x4a
	.zero		1
	.zero		1


	//----- nvinfo : EIATTR_EXIT_INSTR_OFFSETS
	.align		4
        /*0028*/ 	.byte	0x04, 0x1c
        /*002a*/ 	.short	(.L_76 - .L_75)


	//   ....[0]....
.L_75:
        /*002c*/ 	.word	0x00000010


	//----- nvinfo : EIATTR_MAX_THREADS
	.align		4
.L_76:
        /*0030*/ 	.byte	0x04, 0x05
        /*0032*/ 	.short	(.L_78 - .L_77)
.L_77:
        /*0034*/ 	.word	0x00000180
        /*0038*/ 	.word	0x00000001
        /*003c*/ 	.word	0x00000001


	//----- nvinfo : EIATTR_CBANK_PARAM_SIZE
	.align		4
.L_78:
        /*0040*/ 	.byte	0x03, 0x19
        /*0042*/ 	.short	0x0b80


	//----- nvinfo : EIATTR_PARAM_CBANK
	.align		4
        /*0044*/ 	.byte	0x04, 0x0a
        /*0046*/ 	.short	(.L_80 - .L_79)
	.align		4
.L_79:
        /*0048*/ 	.word	index@(.nv.constant0._ZN7cutlass13device_kernelIN5flash11enable_sm90INS1_16FlashAttnFwdSm90INS1_25CollectiveMainloopFwdSm90ILi2EN4cute5tupleIJNS5_1CILi1EEES8_S8_EEENS6_IJNS7_ILi128EEENS7_ILi176EEESA_EEELi128ENS_10bfloat16_tEfNS_4arch4Sm90ELb0ELb0ELb0ELb0ELb0ELb0ELb0ELb1ELb1ELb0ELb0ELb0EEENS1_21CollectiveEpilogueFwdINS6_IJSA_SA_SB_EEES9_SD_SF_Li256ELb0ELb0ELb0ELb0EEENS1_29StaticPersistentTileSchedulerILb0EEEEEEEEEvNT_6ParamsE)
        /*004c*/ 	.short	0x0380
        /*004e*/ 	.short	0x0b80


	//----- nvinfo : EIATTR_SW_WAR
	.align		4
.L_80:
        /*0050*/ 	.byte	0x04, 0x36
        /*0052*/ 	.short	(.L_82 - .L_81)
.L_81:
        /*0054*/ 	.word	0x00000008
.L_82:


//--------------------- .nv.info._ZN7cutlass13device_kernelIN5flash11enable_sm90INS1_16FlashAttnFwdSm90INS1_25CollectiveMainloopFwdSm90ILi2EN4cute5tupleIJNS5_1CILi2EEENS7_ILi1EEES9_EEENS6_IJNS7_ILi128EEENS7_ILi176EEESB_EEELi128ENS_10bfloat16_tEfNS_4arch4Sm90ELb0ELb0ELb0ELb0ELb0ELb0ELb0ELb1ELb1ELb0ELb0ELb0EEENS1_21CollectiveEpilogueFwdINS6_IJSB_SB_SC_EEESA_SE_SG_Li256ELb0ELb0ELb0ELb0EEENS1_29StaticPersistentTileSchedulerILb0EEEEEEEEEvNT_6ParamsE --------------------------
	.section	.nv.info._ZN7cutlass13device_kernelIN5flash11enable_sm90INS1_16FlashAttnFwdSm90INS1_25CollectiveMainloopFwdSm90ILi2EN4cute5tupleIJNS5_1CILi2EEENS7_ILi1EEES9_EEENS6_IJNS7_ILi128EEENS7_ILi176EEESB_EEELi128ENS_10bfloat16_tEfNS_4arch4Sm90ELb0ELb0ELb0ELb0ELb0ELb0ELb0ELb1ELb1ELb0ELb0ELb0EEENS1_21CollectiveEpilogueFwdINS6_IJSB_SB_SC_EEESA_SE_SG_Li256ELb0ELb0ELb0ELb0EEENS1_29StaticPersistentTileSchedulerILb0EEEEEEEEEvNT_6ParamsE,"",@"SHT_CUDA_INFO"
	.sectionflags	@""
	.align	4


	//----- nvinfo : EIATTR_CUDA_API_VERSION
	.align		4
        /*0000*/ 	.byte	0x04, 0x37
        /*0002*/ 	.short	(.L_84 - .L_83)
.L_83:
        /*0004*/ 	.word	0x00000082


	//----- nvinfo : EIATTR_KPARAM_INFO
	.align		4
.L_84:
        /*0008*/ 	.byte	0x04, 0x17
        /*000a*/ 	.short	(.L_86 - .L_85)
.L_85:
        /*000c*/ 	.word	0x00000000
        /*0010*/ 	.short	0x0000
        /*0012*/ 	.short	0x0000
        /*0014*/ 	.byte	0x00, 0xf0, 0x01, 0x2e


	//----- nvinfo : EIATTR_SPARSE_MMA_MASK
	.align		4
.L_86:
        /*0018*/ 	.byte	0x03, 0x50
        /*001a*/ 	.short	0x0000


	//----- nvinfo : EIATTR_MAXREG_COUNT
	.align		4
        /*001c*/ 	.byte	0x03, 0x1b
        /*001e*/ 	.short	0x00a8


	//----- nvinfo : EIATTR_MERCURY_ISA_VERSION
	.align		4
        /*0020*/ 	.byte	0x03, 0x5f
        /*0022*/ 	.short	0x0101


	//----- nvinfo : EIATTR_VRC_CTA_INIT_COUNT
	.align		4
        /*0024*/ 	.byte	0x02, 0x4a
	.zero		1
	.zero		1


	//----- nvinfo : EIATTR_EXIT_INSTR_OFFSETS
	.align		4
        /*0028*/ 	.byte	0x04, 0x1c
        /*002a*/ 	.short	(.L_88 - .L_87)


	//   ....[0]....
.L_87:
        /*002c*/ 	.word	0x00000010


	//----- nvinfo : EIATTR_MAX_THREADS
	.align		4
.L_88:
        /*0030*/ 	.byte	0x04, 0x05
        /*0032*/ 	.short	(.L_90 - .L_89)
.L_89:
        /*0034*/ 	.word	0x00000180
        /*0038*/ 	.word	0x00000001
        /*003c*/ 	.word	0x00000001


	//----- nvinfo : EIATTR_CBANK_PARAM_SIZE
	.align		4
.L_90:
        /*0040*/ 	.byte	0x03, 0x19
        /*0042*/ 	.short	0x0b80


	//----- nvinfo : EIATTR_PARAM_CBANK
	.align		4
        /*0044*/ 	.byte	0x04, 0x0a
        /*0046*/ 	.short	(.L_92 - .L_91)
	.align		4
.L_91:
        /*0048*/ 	.word	index@(.nv.constant0._ZN7cutlass13device_kernelIN5flash11enable_sm90INS1_16FlashAttnFwdSm90INS1_25CollectiveMainloopFwdSm90ILi2EN4cute5tupleIJNS5_1CILi2EEENS7_ILi1EEES9_EEENS6_IJNS7_ILi128EEENS7_ILi176EEESB_EEELi128ENS_10bfloat16_tEfNS_4arch4Sm90ELb0ELb0ELb0ELb0ELb0ELb0ELb0ELb1ELb1ELb0ELb0ELb0EEENS1_21CollectiveEpilogueFwdINS6_IJSB_SB_SC_EEESA_SE_SG_Li256ELb0ELb0ELb0ELb0EEENS1_29StaticPersistentTileSchedulerILb0EEEEEEEEEvNT_6ParamsE)
        /*004c*/ 	.short	0x0380
        /*004e*/ 	.short	0x0b80


	//----- nvinfo : EIATTR_SW_WAR
	.align		4
.L_92:
        /*0050*/ 	.byte	0x04, 0x36
        /*0052*/ 	.short	(.L_94 - .L_93)
.L_93:
        /*0054*/ 	.word	0x00000008
.L_94:


//--------------------- .nv.info._ZN7cutlass13device_kernelIN5flash11enable_sm90INS1_16FlashAttnFwdSm90INS1_25CollectiveMainloopFwdSm90ILi2EN4cute5tupleIJNS5_1CILi1EEES8_S8_EEENS6_IJNS7_ILi128EEENS7_ILi176EEESA_EEELi128ENS_10bfloat16_tEfNS_4arch4Sm90ELb0ELb0ELb0ELb1ELb0ELb0ELb0ELb1ELb1ELb0ELb0ELb0EEENS1_21CollectiveEpilogueFwdINS6_IJSA_SA_SB_EEES9_SD_SF_Li256ELb1ELb0ELb0ELb0EEENS1_36VarlenDynamicPersistentTileSchedulerILi128ELi176ELi256ELi32ELb0ELb0ELb1ELb0ELb1ELb1EEEEEEEEEvNT_6ParamsE --------------------------
	.section	.nv.info._ZN7cutlass13device_kernelIN5flash11enable_sm90INS1_16FlashAttnFwdSm90INS1_25CollectiveMainloopFwdSm90ILi2EN4cute5tupleIJNS5_1CILi1EEES8_S8_EEENS6_IJNS7_ILi128EEENS7_ILi176EEESA_EEELi128ENS_10bfloat16_tEfNS_4arch4Sm90ELb0ELb0ELb0ELb1ELb0ELb0ELb0ELb1ELb1ELb0ELb0ELb0EEENS1_21CollectiveEpilogueFwdINS6_IJSA_SA_SB_EEES9_SD_SF_Li256ELb1ELb0ELb0ELb0EEENS1_36VarlenDynamicPersistentTileSchedulerILi128ELi176ELi256ELi32ELb0ELb0ELb1ELb0ELb1ELb1EEEEEEEEEvNT_6ParamsE,"",@"SHT_CUDA_INFO"
	.sectionflags	@""
	.align	4


	//----- nvinfo : EIATTR_CUDA_API_VERSION
	.align		4
        /*0000*/ 	.byte	0x04, 0x37
        /*0002*/ 	.short	(.L_96 - .L_95)
.L_95:
        /*0004*/ 	.word	0x00000082


	//----- nvinfo : EIATTR_KPARAM_INFO
	.align		4
.L_96:
        /*0008*/ 	.byte	0x04, 0x17
        /*000a*/ 	.short	(.L_98 - .L_97)
.L_97:
        /*000c*/ 	.word	0x00000000
        /*0010*/ 	.short	0x0000
        /*0012*/ 	.short	0x0000
        /*0014*/ 	.byte	0x00, 0xf0, 0x01, 0x28


	//----- nvinfo : EIATTR_SPARSE_MMA_MASK
	.align		4
.L_98:
        /*0018*/ 	.byte	0x03, 0x50
        /*001a*/ 	.short	0x0000


	//----- nvinfo : EIATTR_MAXREG_COUNT
	.align		4
        /*001c*/ 	.byte	0x03, 0x1b
        /*001e*/ 	.short	0x00a8


	//----- nvinfo : EIATTR_MERCURY_ISA_VERSION
	.align		4
        /*0020*/ 	.byte	0x03, 0x5f
        /*0022*/ 	.short	0x0101


	//----- nvinfo : EIATTR_VRC_CTA_INIT_COUNT
	.align		4
        /*0024*/ 	.byte	0x02, 0x4a
	.zero		1
	.zero		1


	//----- nvinfo : EIATTR_EXIT_INSTR_OFFSETS
	.align		4
        /*0028*/ 	.byte	0x04, 0x1c
        /*002a*/ 	.short	(.L_100 - .L_99)


	//   ....[0]....
.L_99:
        /*002c*/ 	.word	0x00000010


	//----- nvinfo : EIATTR_MAX_THREADS
	.align		4
.L_100:
        /*0030*/ 	.byte	0x04, 0x05
        /*0032*/ 	.short	(.L_102 - .L_101)
.L_101:
        /*0034*/ 	.word	0x00000180
        /*0038*/ 	.word	0x00000001
        /*003c*/ 	.word	0x00000001


	//----- nvinfo : EIATTR_CBANK_PARAM_SIZE
	.align		4
.L_102:
        /*0040*/ 	.byte	0x03, 0x19
        /*0042*/ 	.short	0x0a00


	//----- nvinfo : EIATTR_PARAM_CBANK
	.align		4
        /*0044*/ 	.byte	0x04, 0x0a
        /*0046*/ 	.short	(.L_104 - .L_103)
	.align		4
.L_103:
        /*0048*/ 	.word	index@(.nv.constant0._ZN7cutlass13device_kernelIN5flash11enable_sm90INS1_16FlashAttnFwdSm90INS1_25CollectiveMainloopFwdSm90ILi2EN4cute5tupleIJNS5_1CILi1EEES8_S8_EEENS6_IJNS7_ILi128EEENS7_ILi176EEESA_EEELi128ENS_10bfloat16_tEfNS_4arch4Sm90ELb0ELb0ELb0ELb1ELb0ELb0ELb0ELb1ELb1ELb0ELb0ELb0EEENS1_21CollectiveEpilogueFwdINS6_IJSA_SA_SB_EEES9_SD_SF_Li256ELb1ELb0ELb0ELb0EEENS1_36VarlenDynamicPersistentTileSchedulerILi128ELi176ELi256ELi32ELb0ELb0ELb1ELb0ELb1ELb1EEEEEEEEEvNT_6ParamsE)
        /*004c*/ 	.short	0x0380
        /*004e*/ 	.short	0x0a00


	//----- nvinfo : EIATTR_SW_WAR
	.align		4
.L_104:
        /*0050*/ 	.byte	0x04, 0x36
        /*0052*/ 	.short	(.L_106 - .L_105)
.L_105:
        /*0054*/ 	.word	0x00000008
.L_106:


//--------------------- .nv.info._ZN7cutlass13device_kernelIN5flash11enable_sm90INS1_16FlashAttnFwdSm90INS1_25CollectiveMainloopFwdSm90ILi2EN4cute5tupleIJNS5_1CILi1EEES8_S8_EEENS6_IJNS7_ILi128EEENS7_ILi176EEESA_EEELi128ENS_10bfloat16_tEfNS_4arch4Sm90ELb0ELb0ELb0ELb1ELb0ELb1ELb0ELb1ELb1ELb0ELb0ELb0EEENS1_21CollectiveEpilogueFwdINS6_IJSA_SA_SB_EEES9_SD_SF_Li256ELb1ELb0ELb0ELb0EEENS1_36VarlenDynamicPersistentTileSchedulerILi128ELi176ELi256ELi32ELb0ELb0ELb1ELb0ELb1ELb1EEEEEEEEEvNT_6ParamsE --------------------------
	.section	.nv.info._ZN7cutlass13device_kernelIN5flash11enable_sm90INS1_16FlashAttnFwdSm90INS1_25CollectiveMainloopFwdSm90ILi2EN4cute5tupleIJNS5_1CILi1EEES8_S8_EEENS6_IJNS7_ILi128EEENS7_ILi176EEESA_EEELi128ENS_10bfloat16_tEfNS_4arch4Sm90ELb0ELb0ELb0ELb1ELb0ELb1ELb0ELb1ELb1ELb0ELb0ELb0EEENS1_21CollectiveEpilogueFwdINS6_IJSA_SA_SB_EEES9_SD_SF_Li256ELb1ELb0ELb0ELb0EEENS1_36VarlenDynamicPersistentTileSchedulerILi128ELi176ELi256ELi32ELb0ELb0ELb1ELb0ELb1ELb1EEEEEEEEEvNT_6ParamsE,"",@"SHT_CUDA_INFO"
	.sectionflags	@""
	.align	4


	//----- nvinfo : EIATTR_CUDA_API_VERSION
	.align		4
        /*0000*/ 	.byte	0x04, 0x37
        /*0002*/ 	.short	(.L_108 - .L_107)
.L_107:
        /*0004*/ 	.word	0x00000082


	//----- nvinfo : EIATTR_KPARAM_INFO
	.align		4
.L_108:
        /*0008*/ 	.byte	0x04, 0x17
        /*000a*/ 	.short	(.L_110 - .L_109)
.L_109:
        /*000c*/ 	.word	0x00000000
        /*0010*/ 	.short	0x0000
        /*0012*/ 	.short	0x0000
        /*0014*/ 	.byte	0x00, 0xf0, 0x01, 0x28


	//----- nvinfo : EIATTR_SPARSE_MMA_MASK
	.align		4
.L_110:
        /*0018*/ 	.byte	0x03, 0x50
        /*001a*/ 	.short	0x0000


	//----- nvinfo : EIATTR_MAXREG_COUNT
	.align		4
        /*001c*/ 	.byte	0x03, 0x1b
        /*001e*/ 	.short	0x00a8


	//----- nvinfo : EIATTR_MERCURY_ISA_VERSION
	.align		4
        /*0020*/ 	.byte	0x03, 0x5f
        /*0022*/ 	.short	0x0101


	//----- nvinfo : EIATTR_VRC_CTA_INIT_COUNT
	.align		4
        /*0024*/ 	.byte	0x02, 0x4a
	.zero		1
	.zero		1


	//----- nvinfo : EIATTR_EXIT_INSTR_OFFSETS
	.align		4
        /*0028*/ 	.byte	0x04, 0x1c
        /*002a*/ 	.short	(.L_112 - .L_111)


	//   ....[0]....
.L_111:
        /*002c*/ 	.word	0x00000010


	//----- nvinfo : EIATTR_MAX_THREADS
	.align		4
.L_112:
        /*0030*/ 	.byte	0x04, 0x05
        /*0032*/ 	.short	(.L_114 - .L_113)
.L_113:
        /*0034*/ 	.word	0x00000180
        /*0038*/ 	.word	0x00000001
        /*003c*/ 	.word	0x00000001


	//----- nvinfo : EIATTR_CBANK_PARAM_SIZE
	.align		4
.L_114:
        /*0040*/ 	.byte	0x03, 0x19
        /*0042*/ 	.short	0x0a00


	//----- nvinfo : EIATTR_PARAM_CBANK
	.align		4
        /*0044*/ 	.byte	0x04, 0x0a
        /*0046*/ 	.short	(.L_116 - .L_115)
	.align		4
.L_115:
        /*0048*/ 	.word	index@(.nv.constant0._ZN7cutlass13device_kernelIN5flash11enable_sm90INS1_16FlashAttnFwdSm90INS1_25CollectiveMainloopFwdSm90ILi2EN4cute5tupleIJNS5_1CILi1EEES8_S8_EEENS6_IJNS7_ILi128EEENS7_ILi176EEESA_EEELi128ENS_10bfloat16_tEfNS_4arch4Sm90ELb0ELb0ELb0ELb1ELb0ELb1ELb0ELb1ELb1ELb0ELb0ELb0EEENS1_21CollectiveEpilogueFwdINS6_IJSA_SA_SB_EEES9_SD_SF_Li256ELb1ELb0ELb0ELb0EEENS1_36VarlenDynamicPersistentTileSchedulerILi128ELi176ELi256ELi32ELb0ELb0ELb1ELb0ELb1ELb1EEEEEEEEEvNT_6ParamsE)
        /*004c*/ 	.short	0x0380
        /*004e*/ 	.short	0x0a00


	//----- nvinfo : EIATTR_SW_WAR
	.align		4
.L_116:
        /*0050*/ 	.byte	0x04, 0x36
        /*0052*/ 	.short	(.L_118 - .L_117)
.L_117:
        /*0054*/ 	.word	0x00000008
.L_118:


//--------------------- .nv.info._ZN7cutlass13device_kernelIN5flash11enable_sm90INS1_16FlashAttnFwdSm90INS1_25CollectiveMainloopFwdSm90ILi2EN4cute5tupleIJNS5_1CILi1EEES8_S8_EEENS6_IJNS7_ILi128EEESA_SA_EEELi128ENS_10bfloat16_tEfNS_4arch4Sm90ELb0ELb1ELb0ELb0ELb0ELb0ELb0ELb1ELb1ELb0ELb0ELb0EEENS1_21CollectiveEpilogueFwdISB_S9_SC_SE_Li256ELb0ELb0ELb0ELb0EEENS1_30DynamicPersistentTileSchedulerILi256ELi32ELb0ELb0ELb1EEEEEEEEEvNT_6ParamsE --------------------------
	.section	.nv.info._ZN7cutlass13device_kernelIN5flash11enable_sm90INS1_16FlashAttnFwdSm90INS1_25CollectiveMainloopFwdSm90ILi2EN4cute5tupleIJNS5_1CILi1EEES8_S8_EEENS6_IJNS7_ILi128EEESA_SA_EEELi128ENS_10bfloat16_tEfNS_4arch4Sm90ELb0ELb1ELb0ELb0ELb0ELb0ELb0ELb1ELb1ELb0ELb0ELb0EEENS1_21CollectiveEpilogueFwdISB_S9_SC_SE_Li256ELb0ELb0ELb0ELb0EEENS1_30DynamicPersistentTileSchedulerILi256ELi32ELb0ELb0ELb1EEEEEEEEEvNT_6ParamsE,"",@"SHT_CUDA_INFO"
	.sectionflags	@""
	.align	4


	//----- nvinfo : EIATTR_CUDA_API_VERSION
	.align		4
        /*0000*/ 	.byte	0x04, 0x37
        /*0002*/ 	.short	(.L_120 - .L_119)
.L_119:
        /*0004*/ 	.word	0x00000082


	//----- nvinfo : EIATTR_KPARAM_INFO
	.align		4
.L_120:
        /*0008*/ 	.byte	0x04, 0x17
        /*000a*/ 	.short	(.L_122 - .L_121)
.L_121:
        /*000c*/ 	.word	0x00000000
        /*0010*/ 	.short	0x0000
        /*0012*/ 	.short	0x0000
        /*0014*/ 	.byte	0x00, 0xf0, 0x01, 0x2e


	//----- nvinfo : EIATTR_SPARSE_MMA_MASK
	.align		4
.L_122:
        /*0018*/ 	.byte	0x03, 0x50
        /*001a*/ 	.short	0x0000


	//----- nvinfo : EIATTR_MAXREG_COUNT
	.align		4
        /*001c*/ 	.byte	0x03, 0x1b
        /*001e*/ 	.short	0x00a8


	//----- nvinfo : EIATTR_MERCURY_ISA_VERSION
	.align		4
        /*0020*/ 	.byte	0x03, 0x5f
        /*0022*/ 	.short	0x0101


	//----- nvinfo : EIATTR_VRC_CTA_INIT_COUNT
	.align		4
        /*0024*/ 	.byte	0x02, 0x4a
	.zero		1
	.zero		1


	//----- nvinfo : EIATTR_EXIT_INSTR_OFFSETS
	.align		4
        /*0028*/ 	.byte	0x04, 0x1c
        /*002a*/ 	.short	(.L_124 - .L_123)


	//   ....[0]....
.L_123:
        /*002c*/ 	.word	0x00000010


	//----- nvinfo : EIATTR_MAX_THREADS
	.align		4
.L_124:
        /*0030*/ 	.byte	0x04, 0x05
        /*0032*/ 	.short	(.L_126 - .L_125)
.L_125:
        /*0034*/ 	.word	0x00000180
        /*0038*/ 	.word	0x00000001
        /*003c*/ 	.word	0x00000001


	//----- nvinfo : EIATTR_CBANK_PARAM_SIZE
	.align		4
.L_126:
        /*0040*/ 	.byte	0x03, 0x19
        /*0042*/ 	.short	0x0b80


	//----- nvinfo : EIATTR_PARAM_CBANK
	.align		4
        /*0044*/ 	.byte	0x04, 0x0a
        /*0046*/ 	.short	(.L_128 - .L_127)
	.align		4
.L_127:
        /*0048*/ 	.word	index@(.nv.constant0._ZN7cutlass13device_kernelIN5flash11enable_sm90INS1_16FlashAttnFwdSm90INS1_25CollectiveMainloopFwdSm90ILi2EN4cute5tupleIJNS5_1CILi1EEES8_S8_EEENS6_IJNS7_ILi128EEESA_SA_EEELi128ENS_10bfloat16_tEfNS_4arch4Sm90ELb0ELb1ELb0ELb0ELb0ELb0ELb0ELb1ELb1ELb0ELb0ELb0EEENS1_21CollectiveEpilogueFwdISB_S9_SC_SE_Li256ELb0ELb0ELb0ELb0EEENS1_30DynamicPersistentTileSchedulerILi256ELi32ELb0ELb0ELb1EEEEEEEEEvNT_6ParamsE)
        /*004c*/ 	.short	0x0380
        /*004e*/ 	.short	0x0b80


	//----- nvinfo : EIATTR_SW_WAR
	.align		4
.L_128:
        /*0050*/ 	.byte	0x04, 0x36
        /*0052*/ 	.short	(.L_130 - .L_129)
.L_129:
        /*0054*/ 	.word	0x00000008
.L_130:


//--------------------- .nv.info._ZN7cutlass13device_kernelIN5flash11enable_sm90INS1_16FlashAttnFwdSm90INS1_25CollectiveMainloopFwdSm90ILi2EN4cute5tupleIJNS5_1CILi1EEES8_S8_EEENS6_IJNS7_ILi128EEESA_SA_EEELi128ENS_10bfloat16_tEfNS_4arch4Sm90ELb0ELb1ELb0ELb1ELb0ELb0ELb0ELb1ELb1ELb0ELb0ELb0EEENS1_21CollectiveEpilogueFwdISB_S9_SC_SE_Li256ELb1ELb0ELb0ELb0EEENS1_36VarlenDynamicPersistentTileSchedulerILi128ELi128ELi256ELi32ELb0ELb0ELb1ELb1ELb0ELb1EEEEEEEEEvNT_6ParamsE --------------------------
	.section	.nv.info._ZN7cutlass13device_kernelIN5flash11enable_sm90INS1_16FlashAttnFwdSm90INS1_25CollectiveMainloopFwdSm90ILi2EN4cute5tupleIJNS5_1CILi1EEES8_S8_EEENS6_IJNS7_ILi128EEESA_SA_EEELi128ENS_10bfloat16_tEfNS_4arch4Sm90ELb0ELb1ELb0ELb1ELb0ELb0ELb0ELb1ELb1ELb0ELb0ELb0EEENS1_21CollectiveEpilogueFwdISB_S9_SC_SE_Li256ELb1ELb0ELb0ELb0EEENS1_36VarlenDynamicPersistentTileSchedulerILi128ELi128ELi256ELi32ELb0ELb0ELb1ELb1ELb0ELb1EEEEEEEEEvNT_6ParamsE,"",@"SHT_CUDA_INFO"
	.sectionflags	@""
	.align	4


	//----- nvinfo : EIATTR_CUDA_API_VERSION
	.align		4
        /*0000*/ 	.byte	0x04, 0x37
        /*0002*/ 	.short	(.L_132 - .L_131)
.L_131:
        /*0004*/ 	.word	0x00000082


	//----- nvinfo : EIATTR_KPARAM_INFO
	.align		4
.L_132:
        /*0008*/ 	.byte	0x04, 0x17
        /*000a*/ 	.short	(.L_134 - .L_133)
.L_133:
        /*000c*/ 	.word	0x00000000
        /*0010*/ 	.short	0x0000
        /*0012*/ 	.short	0x0000
        /*0014*/ 	.byte	0x00, 0xf0, 0x01, 0x28


	//----- nvinfo : EIATTR_SPARSE_MMA_MASK
	.align		4
.L_134:
        /*0018*/ 	.byte	0x03, 0x50
        /*001a*/ 	.short	0x0000


	//----- nvinfo : EIATTR_MAXREG_COUNT
	.align		4
        /*001c*/ 	.byte	0x03, 0x1b
        /*001e*/ 	.short	0x00a8


	//----- nvinfo : EIATTR_MERCURY_ISA_VERSION
	.align		4
        /*0020*/ 	.byte	0x03, 0x5f
        /*0022*/ 	.short	0x0101


	//----- nvinfo : EIATTR_VRC_CTA_INIT_COUNT
	.align		4
        /*0024*/ 	.byte	0x02, 0x4a
	.zero		1
	.zero		1


	//----- nvinfo : EIATTR_EXIT_INSTR_OFFSETS
	.align		4
        /*0028*/ 	.byte	0x04, 0x1c
        /*002a*/ 	.short	(.L_136 - .L_135)


	//   ....[0]....
.L_135:
        /*002c*/ 	.word	0x00000010


	//----- nvinfo : EIATTR_MAX_THREADS
	.align		4
.L_136:
        /*0030*/ 	.byte	0x04, 0x05
        /*0032*/ 	.short	(.L_138 - .L_137)
.L_137:
        /*0034*/ 	.word	0x00000180
        /*0038*/ 	.word	0x00000001
        /*003c*/ 	.word	0x00000001


	//----- nvinfo : EIATTR_CBANK_PARAM_SIZE
	.align		4
.L_138:
        /*0040*/ 	.byte	0x03, 0x19
        /*0042*/ 	.short	0x0a00


	//----- nvinfo : EIATTR_PARAM_CBANK
	.align		4
        /*0044*/ 	.byte	0x04, 0x0a
        /*0046*/ 	.short	(.L_140 - .L_139)
	.align		4
.L_139:
        /*0048*/ 	.word	index@(.nv.constant0._ZN7cutlass13device_kernelIN5flash11enable_sm90INS1_16FlashAttnFwdSm90INS1_25CollectiveMainloopFwdSm90ILi2EN4cute5tupleIJNS5_1CILi1EEES8_S8_EEENS6_IJNS7_ILi128EEESA_SA_EEELi128ENS_10bfloat16_tEfNS_4arch4Sm90ELb0ELb1ELb0ELb1ELb0ELb0ELb0ELb1ELb1ELb0ELb0ELb0EEENS1_21CollectiveEpilogueFwdISB_S9_SC_SE_Li256ELb1ELb0ELb0ELb0EEENS1_36VarlenDynamicPersistentTileSchedulerILi128ELi128ELi256ELi32ELb0ELb0ELb1ELb1ELb0ELb1EEEEEEEEEvNT_6ParamsE)
        /*004c*/ 	.short	0x0380
        /*004e*/ 	.short	0x0a00


	//----- nvinfo : EIATTR_SW_WAR
	.align		4
.L_140:
        /*0050*/ 	.byte	0x04, 0x36
        /*0052*/ 	.short	(.L_142 - .L_141)
.L_141:
        /*0054*/ 	.word	0x00000008
.L_142:


//--------------------- .nv.info._ZN7cutlass13device_kernelIN5flash11enable_sm90INS1_16FlashAttnFwdSm90INS1_25CollectiveMainloopFwdSm90ILi2EN4cute5tupleIJNS5_1CILi1EEES8_S8_EEENS6_IJNS7_ILi128EEESA_SA_EEELi128ENS_10bfloat16_tEfNS_4arch4Sm90ELb0ELb1ELb0ELb1ELb0ELb1ELb0ELb1ELb1ELb0ELb0ELb0EEENS1_21CollectiveEpilogueFwdISB_S9_SC_SE_Li256ELb1ELb0ELb0ELb0EEENS1_36VarlenDynamicPersistentTileSchedulerILi128ELi128ELi256ELi32ELb0ELb0ELb1ELb1ELb0ELb1EEEEEEEEEvNT_6ParamsE --------------------------
	.section	.nv.info._ZN7cutlass13device_kernelIN5flash11enable_sm90INS1_16FlashAttnFwdSm90INS1_25CollectiveMainloopFwdSm90ILi2EN4cute5tupleIJNS5_1CILi1EEES8_S8_EEENS6_IJNS7_ILi128EEESA_SA_EEELi128ENS_10bfloat16_tEfNS_4arch4Sm90ELb0ELb1ELb0ELb1ELb0ELb1ELb0ELb1ELb1ELb0ELb0ELb0EEENS1_21CollectiveEpilogueFwdISB_S9_SC_SE_Li256ELb1ELb0ELb0ELb0EEENS1_36VarlenDynamicPersistentTileSchedulerILi128ELi128ELi256ELi32ELb0ELb0ELb1ELb1ELb0ELb1EEEEEEEEEvNT_6ParamsE,"",@"SHT_CUDA_INFO"
	.sectionflags	@""
	.align	4


	//----- nvinfo : EIATTR_CUDA_API_VERSION
	.align		4
        /*0000*/ 	.byte	0x04, 0x37
        /*0002*/ 	.short	(.L_144 - .L_143)
.L_143:
        /*0004*/ 	.word	0x00000082


	//----- nvinfo : EIATTR_KPARAM_INFO
	.align		4
.L_144:
        /*0008*/ 	.byte	0x04, 0x17
        /*000a*/ 	.short	(.L_146 - .L_145)
.L_145:
        /*000c*/ 	.word	0x00000000
        /*0010*/ 	.short	0x0000
        /*0012*/ 	.short	0x0000
        /*0014*/ 	.byte	0x00, 0xf0, 0x01, 0x28


	//----- nvinfo : EIATTR_SPARSE_MMA_MASK
	.align		4
.L_146:
        /*0018*/ 	.byte	0x03, 0x50
        /*001a*/ 	.short	0x0000


	//----- nvinfo : EIATTR_MAXREG_COUNT
	.align		4
        /*001c*/ 	.byte	0x03, 0x1b
        /*001e*/ 	.short	0x00a8


	//----- nvinfo : EIATTR_MERCURY_ISA_VERSION
	.align		4
        /*0020*/ 	.byte	0x03, 0x5f
        /*0022*/ 	.short	0x0101


	//----- nvinfo : EIATTR_VRC_CTA_INIT_COUNT
	.align		4
        /*0024*/ 	.byte	0x02, 0x4a
	.zero		1
	.zero		1


	//----- nvinfo : EIATTR_EXIT_INSTR_OFFSETS
	.align		4
        /*0028*/ 	.byte	0x04, 0x1c
        /*002a*/ 	.short	(.L_148 - .L_147)


	//   ....[0]....
.L_147:
        /*002c*/ 	.word	0x00000010


	//----- nvinfo : EIATTR_MAX_THREADS
	.align		4
.L_148:
        /*0030*/ 	.byte	0x04, 0x05
        /*0032*/ 	.short	(.L_150 - .L_149)
.L_149:
        /*0034*/ 	.word	0x00000180
        /*0038*/ 	.word	0x00000001
        /*003c*/ 	.word	0x00000001


	//----- nvinfo : EIATTR_CBANK_PARAM_SIZE
	.align		4
.L_150:
        /*0040*/ 	.byte	0x03, 0x19
        /*0042*/ 	.short	0x0a00


	//----- nvinfo : EIATTR_PARAM_CBANK
	.align		4
        /*0044*/ 	.byte	0x04, 0x0a
        /*0046*/ 	.short	(.L_152 - .L_151)
	.align		4
.L_151:
        /*0048*/ 	.word	index@(.nv.constant0._ZN7cutlass13device_kernelIN5flash11enable_sm90INS1_16FlashAttnFwdSm90INS1_25CollectiveMainloopFwdSm90ILi2EN4cute5tupleIJNS5_1CILi1EEES8_S8_EEENS6_IJNS7_ILi128EEESA_SA_EEELi128ENS_10bfloat16_tEfNS_4arch4Sm90ELb0ELb1ELb0ELb1ELb0ELb1ELb0ELb1ELb1ELb0ELb0ELb0EEENS1_21CollectiveEpilogueFwdISB_S9_SC_SE_Li256ELb1ELb0ELb0ELb0EEENS1_36VarlenDynamicPersistentTileSchedulerILi128ELi128ELi256ELi32ELb0ELb0ELb1ELb1ELb0ELb1EEEEEEEEEvNT_6ParamsE)
        /*004c*/ 	.short	0x0380
        /*004e*/ 	.short	0x0a00


	//----- nvinfo : EIATTR_SW_WAR
	.align		4
.L_152:
        /*0050*/ 	.byte	0x04, 0x36
        /*0052*/ 	.short	(.L_154 - .L_153)
.L_153:
        /*0054*/ 	.word	0x00000008
.L_154:


//--------------------- .nv.info._ZN7cutlass13device_kernelIN5flash11enable_sm90INS1_16FlashAttnFwdSm90INS1_25CollectiveMainloopFwdSm90ILi2EN4cute5tupleIJNS5_1CILi1EEES8_S8_EEENS6_IJNS7_ILi128EEESA_SA_EEELi128ENS_10bfloat16_tEfNS_4arch4Sm90ELb1ELb0ELb0ELb0ELb0ELb0ELb0ELb1ELb1ELb0ELb0ELb0EEENS1_21CollectiveEpilogueFwdISB_S9_SC_SE_Li256ELb0ELb0ELb0ELb0EEENS1_30DynamicPersistentTileSchedulerILi256ELi32ELb0ELb0ELb1EEEEEEEEEvNT_6ParamsE --------------------------
	.section	.nv.info._ZN7cutlass13device_kernelIN5flash11enable_sm90INS1_16FlashAttnFwdSm90INS1_25CollectiveMainloopFwdSm90ILi2EN4cute5tupleIJNS5_1CILi1EEES8_S8_EEENS6_IJNS7_ILi128EEESA_SA_EEELi128ENS_10bfloat16_tEfNS_4arch4Sm90ELb1ELb0ELb0ELb0ELb0ELb0ELb0ELb1ELb1ELb0ELb0ELb0EEENS1_21CollectiveEpilogueFwdISB_S9_SC_SE_Li256ELb0ELb0ELb0ELb0EEENS1_30DynamicPersistentTileSchedulerILi256ELi32ELb0ELb0ELb1EEEEEEEEEvNT_6ParamsE,"",@"SHT_CUDA_INFO"
	.sectionflags	@""
	.align	4


	//----- nvinfo : EIATTR_CUDA_API_VERSION
	.align		4
        /*0000*/ 	.byte	0x04, 0x37
        /*0002*/ 	.short	(.L_156 - .L_155)
.L_155:
        /*0004*/ 	.word	0x00000082


	//----- nvinfo : EIATTR_KPARAM_INFO
	.align		4
.L_156:
        /*0008*/ 	.byte	0x04, 0x17
        /*000a*/ 	.short	(.L_158 - .L_157)
.L_157:
        /*000c*/ 	.word	0x00000000
        /*0010*/ 	.short	0x0000
        /*0012*/ 	.short	0x0000
        /*0014*/ 	.byte	0x00, 0xf0, 0x01, 0x2e


	//----- nvinfo : EIATTR_SPARSE_MMA_MASK
	.align		4
.L_158:
        /*0018*/ 	.byte	0x03, 0x50
        /*001a*/ 	.short	0x0000


	//----- nvinfo : EIATTR_MAXREG_COUNT
	.align		4
        /*001c*/ 	.byte	0x03, 0x1b
        /*001e*/ 	.short	0x00a8


	//----- nvinfo : EIATTR_MERCURY_ISA_VERSION
	.align		4
        /*0020*/ 	.byte	0x03, 0x5f
        /*0022*/ 	.short	0x0101


	//----- nvinfo : EIATTR_VRC_CTA_INIT_COUNT
	.align		4
        /*0024*/ 	.byte	0x02, 0x4a
	.zero		1
	.zero		1


	//----- nvinfo : EIATTR_EXIT_INSTR_OFFSETS
	.align		4
        /*0028*/ 	.byte	0x04, 0x1c
        /*002a*/ 	.short	(.L_160 - .L_159)


	//   ....[0]....
.L_159:
        /*002c*/ 	.word	0x00000010


	//----- nvinfo : EIATTR_MAX_THREADS
	.align		4
.L_160:
        /*0030*/ 	.byte	0x04, 0x05
        /*0032*/ 	.short	(.L_162 - .L_161)
.L_161:
        /*0034*/ 	.word	0x00000180
        /*0038*/ 	.word	0x00000001
        /*003c*/ 	.word	0x00000001


	//----- nvinfo : EIATTR_CBANK_PARAM_SIZE
	.align		4
.L_162:
        /*0040*/ 	.byte	0x03, 0x19
        /*0042*/ 	.short	0x0b80


	//----- nvinfo : EIATTR_PARAM_CBANK
	.align		4
        /*0044*/ 	.byte	0x04, 0x0a
        /*0046*/ 	.short	(.L_164 - .L_163)
	.align		4
.L_163:
        /*0048*/ 	.word	index@(.nv.constant0._ZN7cutlass13device_kernelIN5flash11enable_sm90INS1_16FlashAttnFwdSm90INS1_25CollectiveMainloopFwdSm90ILi2EN4cute5tupleIJNS5_1CILi1EEES8_S8_EEENS6_IJNS7_ILi128EEESA_SA_EEELi128ENS_10bfloat16_tEfNS_4arch4Sm90ELb1ELb0ELb0ELb0ELb0ELb0ELb0ELb1ELb1ELb0ELb0ELb0EEENS1_21CollectiveEpilogueFwdISB_S9_SC_SE_Li256ELb0ELb0ELb0ELb0EEENS1_30DynamicPersistentTileSchedulerILi256ELi32ELb0ELb0ELb1EEEEEEEEEvNT_6ParamsE)
        /*004c*/ 	.short	0x0380
        /*004e*/ 	.short	0x0b80


	//----- nvinfo : EIATTR_SW_WAR
	.align		4
.L_164:
        /*0050*/ 	.byte	0x04, 0x36
        /*0052*/ 	.short	(.L_166 - .L_165)
.L_165:
        /*0054*/ 	.word	0x00000008
.L_166:


//--------------------- .nv.info._ZN7cutlass13device_kernelIN5flash11enable_sm90INS1_16FlashAttnFwdSm90INS1_25CollectiveMainloopFwdSm90ILi2EN4cute5tupleIJNS5_1CILi1EEES8_S8_EEENS6_IJNS7_ILi128EEESA_SA_EEELi128ENS_10bfloat16_tEfNS_4arch4Sm90ELb1ELb0ELb0ELb1ELb0ELb0ELb0ELb1ELb1ELb0ELb0ELb0EEENS1_21CollectiveEpilogueFwdISB_S9_SC_SE_Li256ELb1ELb0ELb0ELb0EEENS1_36VarlenDynamicPersistentTileSchedulerILi128ELi128ELi256ELi32ELb0ELb0ELb1ELb1ELb1ELb1EEEEEEEEEvNT_6ParamsE --------------------------
	.section	.nv.info._ZN7cutlass13device_kernelIN5flash11enable_sm90INS1_16FlashAttnFwdSm90INS1_25CollectiveMainloopFwdSm90ILi2EN4cute5tupleIJNS5_1CILi1EEES8_S8_EEENS6_IJNS7_ILi128EEESA_SA_EEELi128ENS_10bfloat16_tEfNS_4arch4Sm90ELb1ELb0ELb0ELb1ELb0ELb0ELb0ELb1ELb1ELb0ELb0ELb0EEENS1_21CollectiveEpilogueFwdISB_S9_SC_SE_Li256ELb1ELb0ELb0ELb0EEENS1_36VarlenDynamicPersistentTileSchedulerILi128ELi128ELi256ELi32ELb0ELb0ELb1ELb1ELb1ELb1EEEEEEEEEvNT_6ParamsE,"",@"SHT_CUDA_INFO"
	.sectionflags	@""
	.align	4


	//----- nvinfo : EIATTR_CUDA_API_VERSION
	.align		4
        /*0000*/ 	.byte	0x04, 0x37
        /*0002*/ 	.short	(.L_168 - .L_167)
.L_167:
        /*0004*/ 	.word	0x00000082


	//----- nvinfo : EIATTR_KPARAM_INFO
	.align		4
.L_168:
        /*0008*/ 	.byte	0x04, 0x17
        /*000a*/ 	.short	(.L_170 - .L_169)
.L_169:
        /*000c*/ 	.word	0x00000000
        /*0010*/ 	.short	0x0000
        /*0012*/ 	.short	0x0000
        /*0014*/ 	.byte	0x00, 0xf0, 0x01, 0x28


	//----- nvinfo : EIATTR_SPARSE_MMA_MASK
	.align		4
.L_170:
        /*0018*/ 	.byte	0x03, 0x50
        /*001a*/ 	.short	0x0000


	//----- nvinfo : EIATTR_MAXREG_COUNT
	.align		4
        /*001c*/ 	.byte	0x03, 0x1b
        /*001e*/ 	.short	0x00a8


	//----- nvinfo : EIATTR_MERCURY_ISA_VERSION
	.align		4
        /*0020*/ 	.byte	0x03, 0x5f
        /*0022*/ 	.short	0x0101


	//----- nvinfo : EIATTR_VRC_CTA_INIT_COUNT
	.align		4
        /*0024*/ 	.byte	0x02, 0x4a
	.zero		1
	.zero		1


	//----- nvinfo : EIATTR_EXIT_INSTR_OFFSETS
	.align		4
        /*0028*/ 	.byte	0x04, 0x1c
        /*002a*/ 	.short	(.L_172 - .L_171)


	//   ....[0]....
.L_171:
        /*002c*/ 	.word	0x00000010


	//----- nvinfo : EIATTR_MAX_THREADS
	.align		4
.L_172:
        /*0030*/ 	.byte	0x04, 0x05
        /*0032*/ 	.short	(.L_174 - .L_173)
.L_173:
        /*0034*/ 	.word	0x00000180
        /*0038*/ 	.word	0x00000001
        /*003c*/ 	.word	0x00000001


	//----- nvinfo : EIATTR_CBANK_PARAM_SIZE
	.align		4
.L_174:
        /*0040*/ 	.byte	0x03, 0x19
        /*0042*/ 	.short	0x0a00


	//----- nvinfo : EIATTR_PARAM_CBANK
	.align		4
        /*0044*/ 	.byte	0x04, 0x0a
        /*0046*/ 	.short	(.L_176 - .L_175)
	.align		4
.L_175:
        /*0048*/ 	.word	index@(.nv.constant0._ZN7cutlass13device_kernelIN5flash11enable_sm90INS1_16FlashAttnFwdSm90INS1_25CollectiveMainloopFwdSm90ILi2EN4cute5tupleIJNS5_1CILi1EEES8_S8_EEENS6_IJNS7_ILi128EEESA_SA_EEELi128ENS_10bfloat16_tEfNS_4arch4Sm90ELb1ELb0ELb0ELb1ELb0ELb0ELb0ELb1ELb1ELb0ELb0ELb0EEENS1_21CollectiveEpilogueFwdISB_S9_SC_SE_Li256ELb1ELb0ELb0ELb0EEENS1_36VarlenDynamicPersistentTileSchedulerILi128ELi128ELi256ELi32ELb0ELb0ELb1ELb1ELb1ELb1EEEEEEEEEvNT_6ParamsE)
        /*004c*/ 	.short	0x0380
        /*004e*/ 	.short	0x0a00


	//----- nvinfo : EIATTR_SW_WAR
	.align		4
.L_176:
        /*0050*/ 	.byte	0x04, 0x36
        /*0052*/ 	.short	(.L_178 - .L_177)
.L_177:
        /*0054*/ 	.word	0x00000008
.L_178:


//--------------------- .nv.info._ZN7cutlass13device_kernelIN5flash11enable_sm90INS1_16FlashAttnFwdSm90INS1_25CollectiveMainloopFwdSm90ILi2EN4cute5tupleIJNS5_1CILi1EEES8_S8_EEENS6_IJNS7_ILi128EEESA_SA_EEELi128ENS_10bfloat16_tEfNS_4arch4Sm90ELb1ELb0ELb0ELb1ELb0ELb1ELb0ELb1ELb1ELb0ELb0ELb0EEENS1_21CollectiveEpilogueFwdISB_S9_SC_SE_Li256ELb1ELb0ELb0ELb0EEENS1_36VarlenDynamicPersistentTileSchedulerILi128ELi128ELi256ELi32ELb0ELb0ELb1ELb1ELb1ELb1EEEEEEEEEvNT_6ParamsE --------------------------
	.section	.nv.info._ZN7cutlass13device_kernelIN5flash11enable_sm90INS1_16FlashAttnFwdSm90INS1_25CollectiveMainloopFwdSm90ILi2EN4cute5tupleIJNS5_1CILi1EEES8_S8_EEENS6_IJNS7_ILi128EEESA_SA_EEELi128ENS_10bfloat16_tEfNS_4arch4Sm90ELb1ELb0ELb0ELb1ELb0ELb1ELb0ELb1ELb1ELb0ELb0ELb0EEENS1_21CollectiveEpilogueFwdISB_S9_SC_SE_Li256ELb1ELb0ELb0ELb0EEENS1_36VarlenDynamicPersistentTileSchedulerILi128ELi128ELi256ELi32ELb0ELb0ELb1ELb1ELb1ELb1EEEEEEEEEvNT_6ParamsE,"",@"SHT_CUDA_INFO"
	.sectionflags	@""
	.align	4


	//----- nvinfo : EIATTR_CUDA_API_VERSION
	.align		4
        /*0000*/ 	.byte	0x04, 0x37
        /*0002*/ 	.short	(.L_180 - .L_179)
.L_179:
        /*0004*/ 	.word	0x00000082


	//----- nvinfo : EIATTR_KPARAM_INFO
	.align		4
.L_180:
        /*0008*/ 	.byte	0x04, 0x17
        /*000a*/ 	.short	(.L_182 - .L_181)
.L_181:
        /*000c*/ 	.word	0x00000000
        /*0010*/ 	.short	0x0000
        /*0012*/ 	.short	0x0000
        /*0014*/ 	.byte	0x00, 0xf0, 0x01, 0x28


	//----- nvinfo : EIATTR_SPARSE_MMA_MASK
	.align		4
.L_182:
        /*0018*/ 	.byte	0x03, 0x50
        /*001a*/ 	.short	0x0000


	//----- nvinfo : EIATTR_MAXREG_COUNT
	.align		4
        /*001c*/ 	.byte	0x03, 0x1b
        /*001e*/ 	.short	0x00a8


	//----- nvinfo : EIATTR_MERCURY_ISA_VERSION
	.align		4
        /*0020*/ 	.byte	0x03, 0x5f
        /*0022*/ 	.short	0x0101


	//----- nvinfo : EIATTR_VRC_CTA_INIT_COUNT
	.align		4
        /*0024*/ 	.byte	0x02, 0x4a
	.zero		1
	.zero		1


	//----- nvinfo : EIATTR_EXIT_INSTR_OFFSETS
	.align		4
        /*0028*/ 	.byte	0x04, 0x1c
        /*002a*/ 	.short	(.L_184 - .L_183)


	//   ....[0]....
.L_183:
        /*002c*/ 	.word	0x00000010


	//----- nvinfo : EIATTR_MAX_THREADS
	.align		4
.L_184:
        /*0030*/ 	.byte	0x04, 0x05
        /*0032*/ 	.short	(.L_186 - .L_185)
.L_185:
        /*0034*/ 	.word	0x00000180
        /*0038*/ 	.word	0x00000001
        /*003c*/ 	.word	0x00000001


	//----- nvinfo : EIATTR_CBANK_PARAM_SIZE
	.align		4
.L_186:
        /*0040*/ 	.byte	0x03, 0x19
        /*0042*/ 	.short	0x0a00


	//----- nvinfo : EIATTR_PARAM_CBANK
	.align		4
        /*0044*/ 	.byte	0x04, 0x0a
        /*0046*/ 	.short	(.L_188 - .L_187)
	.align		4
.L_187:
        /*0048*/ 	.word	index@(.nv.constant0._ZN7cutlass13device_kernelIN5flash11enable_sm90INS1_16FlashAttnFwdSm90INS1_25CollectiveMainloopFwdSm90ILi2EN4cute5tupleIJNS5_1CILi1EEES8_S8_EEENS6_IJNS7_ILi128EEESA_SA_EEELi128ENS_10bfloat16_tEfNS_4arch4Sm90ELb1ELb0ELb0ELb1ELb0ELb1ELb0ELb1ELb1ELb0ELb0ELb0EEENS1_21CollectiveEpilogueFwdISB_S9_SC_SE_Li256ELb1ELb0ELb0ELb0EEENS1_36VarlenDynamicPersistentTileSchedulerILi128ELi128ELi256ELi32ELb0ELb0ELb1ELb1ELb1ELb1EEEEEEEEEvNT_6ParamsE)
        /*004c*/ 	.short	0x0380
        /*004e*/ 	.short	0x0a00


	//----- nvinfo : EIATTR_SW_WAR
	.align		4
.L_188:
        /*0050*/ 	.byte	0x04, 0x36
        /*0052*/ 	.short	(.L_190 - .L_189)
.L_189:
        /*0054*/ 	.word	0x00000008
.L_190:


//--------------------- .nv.callgraph             --------------------------
	.section	.nv.callgraph,"",@"SHT_CUDA_CALLGRAPH"
	.align	4
	.sectionentsize	8
	.align		4
        /*0000*/ 	.word	0x00000000
	.align		4
        /*0004*/ 	.word	0xffffffff
	.align		4
        /*0008*/ 	.word	0x00000000
	.align		4
        /*000c*/ 	.word	0xfffffffe
	.align		4
        /*0010*/ 	.word	0x00000000
	.align		4
        /*0014*/ 	.word	0xfffffffd
	.align		4
        /*0018*/ 	.word	0x00000000
	.align		4
        /*001c*/ 	.word	0xfffffffc


//--------------------- .nv.constant4             --------------------------
	.section	.nv.constant4,"a",@progbits
	.align	8
	.align		8
.nv.constant4:
        /*0000*/ 	.dword	_ZN66_INTERNAL_7e94649a_30_flash_fwd_hdim128_bf16_sm90_cu_f3e6f9ee_30324cuda3std3__45__cpo5beginE
	.align		8
        /*0008*/ 	.dword	_ZN66_INTERNAL_7e94649a_30_flash_fwd_hdim128_bf16_sm90_cu_f3e6f9ee_30324cuda3std3__45__cpo3endE
	.align		8
        /*0010*/ 	.dword	_ZN66_INTERNAL_7e94649a_30_flash_fwd_hdim128_bf16_sm90_cu_f3e6f9ee_30324cuda3std3__45__cpo6cbeginE
	.align		8
        /*0018*/ 	.dword	_ZN66_INTERNAL_7e94649a_30_flash_fwd_hdim128_bf16_sm90_cu_f3e6f9ee_30324cuda3std3__45__cpo4cendE
	.align		8
        /*0020*/ 	.dword	_ZN66_INTERNAL_7e94649a_30_flash_fwd_hdim128_bf16_sm90_cu_f3e6f9ee_30324cuda3std3__468_GLOBAL__N__7e94649a_30_flash_fwd_hdim128_bf16_sm90_cu_f3e6f9ee_30326ignoreE
	.align		8
        /*0028*/ 	.dword	_ZN66_INTERNAL_7e94649a_30_flash_fwd_hdim128_bf16_sm90_cu_f3e6f9ee_30324cuda3std3__419piecewise_constructE
	.align		8
        /*0030*/ 	.dword	_ZN66_INTERNAL_7e94649a_30_flash_fwd_hdim128_bf16_sm90_cu_f3e6f9ee_30324cuda3std3__48in_placeE
	.align		8
        /*0038*/ 	.dword	_ZN66_INTERNAL_7e94649a_30_flash_fwd_hdim128_bf16_sm90_cu_f3e6f9ee_30324cuda3std6ranges3__45__cpo4swapE
	.align		8
        /*0040*/ 	.dword	_ZN66_INTERNAL_7e94649a_30_flash_fwd_hdim128_bf16_sm90_cu_f3e6f9ee_30324cuda3std6ranges3__45__cpo9iter_moveE
	.align		8
        /*0048*/ 	.dword	_ZN66_INTERNAL_7e94649a_30_flash_fwd_hdim128_bf16_sm90_cu_f3e6f9ee_30324cute7productE
	.align		8
        /*0050*/ 	.dword	_ZN66_INTERNAL_7e94649a_30_flash_fwd_hdim128_bf16_sm90_cu_f3e6f9ee_30324cute1_E


//--------------------- .text._ZN7cutlass13device_kernelIN5flash11enable_sm90INS1_16FlashAttnFwdSm90INS1_25CollectiveMainloopFwdSm90ILi2EN4cute5tupleIJNS5_1CILi1EEES8_S8_EEENS6_IJNS7_ILi128EEENS7_ILi176EEESA_EEELi128ENS_10bfloat16_tEfNS_4arch4Sm90ELb0ELb0ELb0ELb0ELb0ELb0ELb0ELb1ELb1ELb0ELb0ELb0EEENS1_21CollectiveEpilogueFwdINS6_IJSA_SA_SB_EEES9_SD_SF_Li256ELb0ELb0ELb0ELb0EEENS1_29StaticPersistentTileSchedulerILb0EEEEEEEEEvNT_6ParamsE --------------------------
	.section	.text._ZN7cutlass13device_kernelIN5flash11enable_sm90INS1_16FlashAttnFwdSm90INS1_25CollectiveMainloopFwdSm90ILi2EN4cute5tupleIJNS5_1CILi1EEES8_S8_EEENS6_IJNS7_ILi128EEENS7_ILi176EEESA_EEELi128ENS_10bfloat16_tEfNS_4arch4Sm90ELb0ELb0ELb0ELb0ELb0ELb0ELb0ELb1ELb1ELb0ELb0ELb0EEENS1_21CollectiveEpilogueFwdINS6_IJSA_SA_SB_EEES9_SD_SF_Li256ELb0ELb0ELb0ELb0EEENS1_29StaticPersistentTileSchedulerILb0EEEEEEEEEvNT_6ParamsE,"ax",@progbits
	.align	128
.text._ZN7cutlass13device_kernelIN5flash11enable_sm90INS1_16FlashAttnFwdSm90INS1_25CollectiveMainloopFwdSm90ILi2EN4cute5tupleIJNS5_1CILi1EEES8_S8_EEENS6_IJNS7_ILi128EEENS7_ILi176EEESA_EEELi128ENS_10bfloat16_tEfNS_4arch4Sm90ELb0ELb0ELb0ELb0ELb0ELb0ELb0ELb1ELb1ELb0ELb0ELb0EEENS1_21CollectiveEpilogueFwdINS6_IJSA_SA_SB_EEES9_SD_SF_Li256ELb0ELb0ELb0ELb0EEENS1_29StaticPersistentTileSchedulerILb0EEEEEEEEEvNT_6ParamsE:
        .type           _ZN7cutlass13device_kernelIN5flash11enable_sm90INS1_16FlashAttnFwdSm90INS1_25CollectiveMainloopFwdSm90ILi2EN4cute5tupleIJNS5_1CILi1EEES8_S8_EEENS6_IJNS7_ILi128EEENS7_ILi176EEESA_EEELi128ENS_10bfloat16_tEfNS_4arch4Sm90ELb0ELb0ELb0ELb0ELb0ELb0ELb0ELb1ELb1ELb0ELb0ELb0EEENS1_21CollectiveEpilogueFwdINS6_IJSA_SA_SB_EEES9_SD_SF_Li256ELb0ELb0ELb0ELb0EEENS1_29StaticPersistentTileSchedulerILb0EEEEEEEEEvNT_6ParamsE,@function
        .size           _ZN7cutlass13device_kernelIN5flash11enable_sm90INS1_16FlashAttnFwdSm90INS1_25CollectiveMainloopFwdSm90ILi2EN4cute5tupleIJNS5_1CILi1EEES8_S8_EEENS6_IJNS7_ILi128EEENS7_ILi176EEESA_EEELi128ENS_10bfloat16_tEfNS_4arch4Sm90ELb0ELb0ELb0ELb0ELb0ELb0ELb0ELb1ELb1ELb0ELb0ELb0EEENS1_21CollectiveEpilogueFwdINS6_IJSA_SA_SB_EEES9_SD_SF_Li256ELb0ELb0ELb0ELb0EEENS1_29StaticPersistentTileSchedulerILb0EEEEEEEEEvNT_6ParamsE,(.L_x_10 - _ZN7cutlass13device_kernelIN5flash11enable_sm90INS1_16FlashAttnFwdSm90INS1_25CollectiveMainloopFwdSm90ILi2EN4cute5tupleIJNS5_1CILi1EEES8_S8_EEENS6_IJNS7_ILi128EEENS7_ILi176EEESA_EEELi128ENS_10bfloat16_tEfNS_4arch4Sm90ELb0ELb0ELb0ELb0ELb0ELb0ELb0ELb1ELb1ELb0ELb0ELb0EEENS1_21CollectiveEpilogueFwdINS6_IJSA_SA_SB_EEES9_SD_SF_Li256ELb0ELb0ELb0ELb0EEENS1_29StaticPersistentTileSchedulerILb0EEEEEEEEEvNT_6ParamsE)
        .other          _ZN7cutlass13device_kernelIN5flash11enable_sm90INS1_16FlashAttnFwdSm90INS1_25CollectiveMainloopFwdSm90ILi2EN4cute5tupleIJNS5_1CILi1EEES8_S8_EEENS6_IJNS7_ILi128EEENS7_ILi176EEESA_EEELi128ENS_10bfloat16_tEfNS_4arch4Sm90ELb0ELb0ELb0ELb0ELb0ELb0ELb0ELb1ELb1ELb0ELb0ELb0EEENS1_21CollectiveEpilogueFwdINS6_IJSA_SA_SB_EEES9_SD_SF_Li256ELb0ELb0ELb0ELb0EEENS1_29StaticPersistentTileSchedulerILb0EEEEEEEEEvNT_6ParamsE,@"STO_CUDA_ENTRY STV_DEFAULT"
_ZN7cutlass13device_kernelIN5flash11enable_sm90INS1_16FlashAttnFwdSm90INS1_25CollectiveMainloopFwdSm90ILi2EN4cute5tupleIJNS5_1CILi1EEES8_S8_EEENS6_IJNS7_ILi128EEENS7_ILi176EEESA_EEELi128ENS_10bfloat16_tEfNS_4arch4Sm90ELb0ELb0ELb0ELb0ELb0ELb0ELb0ELb1ELb1ELb0ELb0ELb0EEENS1_21CollectiveEpilogueFwdINS6_IJSA_SA_SB_EEES9_SD_SF_Li256ELb0ELb0ELb0ELb0EEENS1_29StaticPersistentTileSchedulerILb0EEEEEEEEEvNT_6ParamsE:
[----:B------:R-:W-:Y:S01]  /*0000*/  LDC R1, c[0x0][0x37c] ;  /* 0x0000df00ff017b82 */ /* 0x000fe20000000800 */
[----:B------:R-:W-:Y:S05]  /*0010*/  EXIT ;  /* 0x000000000000794d */ /* 0x000fea0003800000 */
.L_x_0:
[----:B------:R-:W-:-:S00]  /*0020*/  BRA `(.L_x_0) ;  /* 0xfffffffc00fc7947 */ /* 0x000fc0000383ffff */
[----:B------:R-:W-:-:S00]  /*0030*/  NOP ;  /* 0x0000000000007918 */ /* 0x000fc00000000000 */
        /* <DEDUP_REMOVED lines=12> */
.L_x_10:


//--------------------- .text._ZN7cutlass13device_kernelIN5flash11enable_sm90INS1_16FlashAttnFwdSm90INS1_25CollectiveMainloopFwdSm90ILi2EN4cute5tupleIJNS5_1CILi2EEENS7_ILi1EEES9_EEENS6_IJNS7_ILi128EEENS7_ILi176EEESB_EEELi128ENS_10bfloat16_tEfNS_4arch4Sm90ELb0ELb0ELb0ELb0ELb0ELb0ELb0ELb1ELb1ELb0ELb0ELb0EEENS1_21CollectiveEpilogueFwdINS6_IJSB_SB_SC_EEESA_SE_SG_Li256ELb0ELb0ELb0ELb0EEENS1_29StaticPersistentTileSchedulerILb0EEEEEEEEEvNT_6ParamsE --------------------------
	.section	.text._ZN7cutlass13device_kernelIN5flash11enable_sm90INS1_16FlashAttnFwdSm90INS1_25CollectiveMainloopFwdSm90ILi2EN4cute5tupleIJNS5_1CILi2EEENS7_ILi1EEES9_EEENS6_IJNS7_ILi128EEENS7_ILi176EEESB_EEELi128ENS_10bfloat16_tEfNS_4arch4Sm90ELb0ELb0ELb0ELb0ELb0ELb0ELb0ELb1ELb1ELb0ELb0ELb0EEENS1_21CollectiveEpilogueFwdINS6_IJSB_SB_SC_EEESA_SE_SG_Li256ELb0ELb0ELb0ELb0EEENS1_29StaticPersistentTileSchedulerILb0EEEEEEEEEvNT_6ParamsE,"ax",@progbits
	.align	128
.text._ZN7cutlass13device_kernelIN5flash11enable_sm90INS1_16FlashAttnFwdSm90INS1_25CollectiveMainloopFwdSm90ILi2EN4cute5tupleIJNS5_1CILi2EEENS7_ILi1EEES9_EEENS6_IJNS7_ILi128EEENS7_ILi176EEESB_EEELi128ENS_10bfloat16_tEfNS_4arch4Sm90ELb0ELb0ELb0ELb0ELb0ELb0ELb0ELb1ELb1ELb0ELb0ELb0EEENS1_21CollectiveEpilogueFwdINS6_IJSB_SB_SC_EEESA_SE_SG_Li256ELb0ELb0ELb0ELb0EEENS1_29StaticPersistentTileSchedulerILb0EEEEEEEEEvNT_6ParamsE:
        .type           _ZN7cutlass13device_kernelIN5flash11enable_sm90INS1_16FlashAttnFwdSm90INS1_25CollectiveMainloopFwdSm90ILi2EN4cute5tupleIJNS5_1CILi2EEENS7_ILi1EEES9_EEENS6_IJNS7_ILi128EEENS7_ILi176EEESB_EEELi128ENS_10bfloat16_tEfNS_4arch4Sm90ELb0ELb0ELb0ELb0ELb0ELb0ELb0ELb1ELb1ELb0ELb0ELb0EEENS1_21CollectiveEpilogueFwdINS6_IJSB_SB_SC_EEESA_SE_SG_Li256ELb0ELb0ELb0ELb0EEENS1_29StaticPersistentTileSchedulerILb0EEEEEEEEEvNT_6ParamsE,@function
        .size           _ZN7cutlass13device_kernelIN5flash11enable_sm90INS1_16FlashAttnFwdSm90INS1_25CollectiveMainloopFwdSm90ILi2EN4cute5tupleIJNS5_1CILi2EEENS7_ILi1EEES9_EEENS6_IJNS7_ILi128EEENS7_ILi176EEESB_EEELi128ENS_10bfloat16_tEfNS_4arch4Sm90ELb0ELb0ELb0ELb0ELb0ELb0ELb0ELb1ELb1ELb0ELb0ELb0EEENS1_21CollectiveEpilogueFwdINS6_IJSB_SB_SC_EEESA_SE_SG_Li256ELb0ELb0ELb0ELb0EEENS1_29StaticPersistentTileSchedulerILb0EEEEEEEEEvNT_6ParamsE,(.L_x_11 - _ZN7cutlass13device_kernelIN5flash11enable_sm90INS1_16FlashAttnFwdSm90INS1_25CollectiveMainloopFwdSm90ILi2EN4cute5tupleIJNS5_1CILi2EEENS7_ILi1EEES9_EEENS6_IJNS7_ILi128EEENS7_ILi176EEESB_EEELi128ENS_10bfloat16_tEfNS_4arch4Sm90ELb0ELb0ELb0ELb0ELb0ELb0ELb0ELb1ELb1ELb0ELb0ELb0EEENS1_21CollectiveEpilogueFwdINS6_IJSB_SB_SC_EEESA_SE_SG_Li256ELb0ELb0ELb0ELb0EEENS1_29StaticPersistentTileSchedulerILb0EEEEEEEEEvNT_6ParamsE)
        .other          _ZN7cutlass13device_kernelIN5flash11enable_sm90INS1_16FlashAttnFwdSm90INS1_25CollectiveMainloopFwdSm90ILi2EN4cute5tupleIJNS5_1CILi2EEENS7_ILi1EEES9_EEENS6_IJNS7_ILi128EEENS7_ILi176EEESB_EEELi128ENS_10bfloat16_tEfNS_4arch4Sm90ELb0ELb0ELb0ELb0ELb0ELb0ELb0ELb1ELb1ELb0ELb0ELb0EEENS1_21CollectiveEpilogueFwdINS6_IJSB_SB_SC_EEESA_SE_SG_Li256ELb0ELb0ELb0ELb0EEENS1_29StaticPersistentTileSchedulerILb0EEEEEEEEEvNT_6ParamsE,@"STO_CUDA_ENTRY STV_DEFAULT"
_ZN7cutlass13device_kernelIN5flash11enable_sm90INS1_16FlashAttnFwdSm90INS1_25CollectiveMainloopFwdSm90ILi2EN4cute5tupleIJNS5_1CILi2EEENS7_ILi1EEES9_EEENS6_IJNS7_ILi128EEENS7_ILi176EEESB_EEELi128ENS_10bfloat16_tEfNS_4arch4Sm90ELb0ELb0ELb0ELb0ELb0ELb0ELb0ELb1ELb1ELb0ELb0ELb0EEENS1_21CollectiveEpilogueFwdINS6_IJSB_SB_SC_EEESA_SE_SG_Li256ELb0ELb0ELb0ELb0EEENS1_29StaticPersistentTileSchedulerILb0EEEEEEEEEvNT_6ParamsE:
[----:B------:R-:W-:Y:S01]  /*0000*/  LDC R1, c[0x0][0x37c] ;  /* 0x0000df00ff017b82 */ /* 0x000fe20000000800 */
[----:B------:R-:W-:Y:S05]  /*0010*/  EXIT ;  /* 0x000000000000794d */ /* 0x000fea0003800000 */
.L_x_1:
        /* <DEDUP_REMOVED lines=14> */
.L_x_11:


//--------------------- .text._ZN7cutlass13device_kernelIN5flash11enable_sm90INS1_16FlashAttnFwdSm90INS1_25CollectiveMainloopFwdSm90ILi2EN4cute5tupleIJNS5_1CILi1EEES8_S8_EEENS6_IJNS7_ILi128EEENS7_ILi176EEESA_EEELi128ENS_10bfloat16_tEfNS_4arch4Sm90ELb0ELb0ELb0ELb1ELb0ELb0ELb0ELb1ELb1ELb0ELb0ELb0EEENS1_21CollectiveEpilogueFwdINS6_IJSA_SA_SB_EEES9_SD_SF_Li256ELb1ELb0ELb0ELb0EEENS1_36VarlenDynamicPersistentTileSchedulerILi128ELi176ELi256ELi32ELb0ELb0ELb1ELb0ELb1ELb1EEEEEEEEEvNT_6ParamsE --------------------------
	.section	.text._ZN7cutlass13device_kernelIN5flash11enable_sm90INS1_16FlashAttnFwdSm90INS1_25CollectiveMainloopFwdSm90ILi2EN4cute5tupleIJNS5_1CILi1EEES8_S8_EEENS6_IJNS7_ILi128EEENS7_ILi176EEESA_EEELi128ENS_10bfloat16_tEfNS_4arch4Sm90ELb0ELb0ELb0ELb1ELb0ELb0ELb0ELb1ELb1ELb0ELb0ELb0EEENS1_21CollectiveEpilogueFwdINS6_IJSA_SA_SB_EEES9_SD_SF_Li256ELb1ELb0ELb0ELb0EEENS1_36VarlenDynamicPersistentTileSchedulerILi128ELi176ELi256ELi32ELb0ELb0ELb1ELb0ELb1ELb1EEEEEEEEEvNT_6ParamsE,"ax",@progbits
	.align	128
.text._ZN7cutlass13device_kernelIN5flash11enable_sm90INS1_16FlashAttnFwdSm90INS1_25CollectiveMainloopFwdSm90ILi2EN4cute5tupleIJNS5_1CILi1EEES8_S8_EEENS6_IJNS7_ILi128EEENS7_ILi176EEESA_EEELi128ENS_10bfloat16_tEfNS_4arch4Sm90ELb0ELb0ELb0ELb1ELb0ELb0ELb0ELb1ELb1ELb0ELb0ELb0EEENS1_21CollectiveEpilogueFwdINS6_IJSA_SA_SB_EEES9_SD_SF_Li256ELb1ELb0ELb0ELb0EEENS1_36VarlenDynamicPersistentTileSchedulerILi128ELi176ELi256ELi32ELb0ELb0ELb1ELb0ELb1ELb1EEEEEEEEEvNT_6ParamsE:
        .type           _ZN7cutlass13device_kernelIN5flash11enable_sm90INS1_16FlashAttnFwdSm90INS1_25CollectiveMainloopFwdSm90ILi2EN4cute5tupleIJNS5_1CILi1EEES8_S8_EEENS6_IJNS7_ILi128EEENS7_ILi176EEESA_EEELi128ENS_10bfloat16_tEfNS_4arch4Sm90ELb0ELb0ELb0ELb1ELb0ELb0ELb0ELb1ELb1ELb0ELb0ELb0EEENS1_21CollectiveEpilogueFwdINS6_IJSA_SA_SB_EEES9_SD_SF_Li256ELb1ELb0ELb0ELb0EEENS1_36VarlenDynamicPersistentTileSchedulerILi128ELi176ELi256ELi32ELb0ELb0ELb1ELb0ELb1ELb1EEEEEEEEEvNT_6ParamsE,@function
        .size           _ZN7cutlass13device_kernelIN5flash11enable_sm90INS1_16FlashAttnFwdSm90INS1_25CollectiveMainloopFwdSm90ILi2EN4cute5tupleIJNS5_1CILi1EEES8_S8_EEENS6_IJNS7_ILi128EEENS7_ILi176EEESA_EEELi128ENS_10bfloat16_tEfNS_4arch4Sm90ELb0ELb0ELb0ELb1ELb0ELb0ELb0ELb1ELb1ELb0ELb0ELb0EEENS1_21CollectiveEpilogueFwdINS6_IJSA_SA_SB_EEES9_SD_SF_Li256ELb1ELb0ELb0ELb0EEENS1_36VarlenDynamicPersistentTileSchedulerILi128ELi176ELi256ELi32ELb0ELb0ELb1ELb0ELb1ELb1EEEEEEEEEvNT_6ParamsE,(.L_x_12 - _ZN7cutlass13device_kernelIN5flash11enable_sm90INS1_16FlashAttnFwdSm90INS1_25CollectiveMainloopFwdSm90ILi2EN4cute5tupleIJNS5_1CILi1EEES8_S8_EEENS6_IJNS7_ILi128EEENS7_ILi176EEESA_EEELi128ENS_10bfloat16_tEfNS_4arch4Sm90ELb0ELb0ELb0ELb1ELb0ELb0ELb0ELb1ELb1ELb0ELb0ELb0EEENS1_21CollectiveEpilogueFwdINS6_IJSA_SA_SB_EEES9_SD_SF_Li256ELb1ELb0ELb0ELb0EEENS1_36VarlenDynamicPersistentTileSchedulerILi128ELi176ELi256ELi32ELb0ELb0ELb1ELb0ELb1ELb1EEEEEEEEEvNT_6ParamsE)
        .other          _ZN7cutlass13device_kernelIN5flash11enable_sm90INS1_16FlashAttnFwdSm90INS1_25CollectiveMainloopFwdSm90ILi2EN4cute5tupleIJNS5_1CILi1EEES8_S8_EEENS6_IJNS7_ILi128EEENS7_ILi176EEESA_EEELi128ENS_10bfloat16_tEfNS_4arch4Sm90ELb0ELb0ELb0ELb1ELb0ELb0ELb0ELb1ELb1ELb0ELb0ELb0EEENS1_21CollectiveEpilogueFwdINS6_IJSA_SA_SB_EEES9_SD_SF_Li256ELb1ELb0ELb0ELb0EEENS1_36VarlenDynamicPersistentTileSchedulerILi128ELi176ELi256ELi32ELb0ELb0ELb1ELb0ELb1ELb1EEEEEEEEEvNT_6ParamsE,@"STO_CUDA_ENTRY STV_DEFAULT"
_ZN7cutlass13device_kernelIN5flash11enable_sm90INS1_16FlashAttnFwdSm90INS1_25CollectiveMainloopFwdSm90ILi2EN4cute5tupleIJNS5_1CILi1EEES8_S8_EEENS6_IJNS7_ILi128EEENS7_ILi176EEESA_EEELi128ENS_10bfloat16_tEfNS_4arch4Sm90ELb0ELb0ELb0ELb1ELb0ELb0ELb0ELb1ELb1ELb0ELb0ELb0EEENS1_21CollectiveEpilogueFwdINS6_IJSA_SA_SB_EEES9_SD_SF_Li256ELb1ELb0ELb0ELb0EEENS1_36VarlenDynamicPersistentTileSchedulerILi128ELi176ELi256ELi32ELb0ELb0ELb1ELb0ELb1ELb1EEEEEEEEEvNT_6ParamsE:
[----:B------:R-:W-:Y:S01]  /*0000*/  LDC R1, c[0x0][0x37c] ;  /* 0x0000df00ff017b82 */ /* 0x000fe20000000800 */
[----:B------:R-:W-:Y:S05]  /*0010*/  EXIT ;  /* 0x000000000000794d */ /* 0x000fea0003800000 */
.L_x_2:
        /* <DEDUP_REMOVED lines=14> */
.L_x_12:


//--------------------- .text._ZN7cutlass13device_kernelIN5flash11enable_sm90INS1_16FlashAttnFwdSm90INS1_25CollectiveMainloopFwdSm90ILi2EN4cute5tupleIJNS5_1CILi1EEES8_S8_EEENS6_IJNS7_ILi128EEENS7_ILi176EEESA_EEELi128ENS_10bfloat16_tEfNS_4arch4Sm90ELb0ELb0ELb0ELb1ELb0ELb1ELb0ELb1ELb1ELb0ELb0ELb0EEENS1_21CollectiveEpilogueFwdINS6_IJSA_SA_SB_EEES9_SD_SF_Li256ELb1ELb0ELb0ELb0EEENS1_36VarlenDynamicPersistentTileSchedulerILi128ELi176ELi256ELi32ELb0ELb0ELb1ELb0ELb1ELb1EEEEEEEEEvNT_6ParamsE --------------------------
	.section	.text._ZN7cutlass13device_kernelIN5flash11enable_sm90INS1_16FlashAttnFwdSm90INS1_25CollectiveMainloopFwdSm90ILi2EN4cute5tupleIJNS5_1CILi1EEES8_S8_EEENS6_IJNS7_ILi128EEENS7_ILi176EEESA_EEELi128ENS_10bfloat16_tEfNS_4arch4Sm90ELb0ELb0ELb0ELb1ELb0ELb1ELb0ELb1ELb1ELb0ELb0ELb0EEENS1_21CollectiveEpilogueFwdINS6_IJSA_SA_SB_EEES9_SD_SF_Li256ELb1ELb0ELb0ELb0EEENS1_36VarlenDynamicPersistentTileSchedulerILi128ELi176ELi256ELi32ELb0ELb0ELb1ELb0ELb1ELb1EEEEEEEEEvNT_6ParamsE,"ax",@progbits
	.align	128
.text._ZN7cutlass13device_kernelIN5flash11enable_sm90INS1_16FlashAttnFwdSm90INS1_25CollectiveMainloopFwdSm90ILi2EN4cute5tupleIJNS5_1CILi1EEES8_S8_EEENS6_IJNS7_ILi128EEENS7_ILi176EEESA_EEELi128ENS_10bfloat16_tEfNS_4arch4Sm90ELb0ELb0ELb0ELb1ELb0ELb1ELb0ELb1ELb1ELb0ELb0ELb0EEENS1_21CollectiveEpilogueFwdINS6_IJSA_SA_SB_EEES9_SD_SF_Li256ELb1ELb0ELb0ELb0EEENS1_36VarlenDynamicPersistentTileSchedulerILi128ELi176ELi256ELi32ELb0ELb0ELb1ELb0ELb1ELb1EEEEEEEEEvNT_6ParamsE:
        .type           _ZN7cutlass13device_kernelIN5flash11enable_sm90INS1_16FlashAttnFwdSm90INS1_25CollectiveMainloopFwdSm90ILi2EN4cute5tupleIJNS5_1CILi1EEES8_S8_EEENS6_IJNS7_ILi128EEENS7_ILi176EEESA_EEELi128ENS_10bfloat16_tEfNS_4arch4Sm90ELb0ELb0ELb0ELb1ELb0ELb1ELb0ELb1ELb1ELb0ELb0ELb0EEENS1_21CollectiveEpilogueFwdINS6_IJSA_SA_SB_EEES9_SD_SF_Li256ELb1ELb0ELb0ELb0EEENS1_36VarlenDynamicPersistentTileSchedulerILi128ELi176ELi256ELi32ELb0ELb0ELb1ELb0ELb1ELb1EEEEEEEEEvNT_6ParamsE,@function
        .size           _ZN7cutlass13device_kernelIN5flash11enable_sm90INS1_16FlashAttnFwdSm90INS1_25CollectiveMainloopFwdSm90ILi2EN4cute5tupleIJNS5_1CILi1EEES8_S8_EEENS6_IJNS7_ILi128EEENS7_ILi176EEESA_EEELi128ENS_10bfloat16_tEfNS_4arch4Sm90ELb0ELb0ELb0ELb1ELb0ELb1ELb0ELb1ELb1ELb0ELb0ELb0EEENS1_21CollectiveEpilogueFwdINS6_IJSA_SA_SB_EEES9_SD_SF_Li256ELb1ELb0ELb0ELb0EEENS1_36VarlenDynamicPersistentTileSchedulerILi128ELi176ELi256ELi32ELb0ELb0ELb1ELb0ELb1ELb1EEEEEEEEEvNT_6ParamsE,(.L_x_13 - _ZN7cutlass13device_kernelIN5flash11enable_sm90INS1_16FlashAttnFwdSm90INS1_25CollectiveMainloopFwdSm90ILi2EN4cute5tupleIJNS5_1CILi1EEES8_S8_EEENS6_IJNS7_ILi128EEENS7_ILi176EEESA_EEELi128ENS_10bfloat16_tEfNS_4arch4Sm90ELb0ELb0ELb0ELb1ELb0ELb1ELb0ELb1ELb1ELb0ELb0ELb0EEENS1_21CollectiveEpilogueFwdINS6_IJSA_SA_SB_EEES9_SD_SF_Li256ELb1ELb0ELb0ELb0EEENS1_36VarlenDynamicPersistentTileSchedulerILi128ELi176ELi256ELi32ELb0ELb0ELb1ELb0ELb1ELb1EEEEEEEEEvNT_6ParamsE)
        .other          _ZN7cutlass13device_kernelIN5flash11enable_sm90INS1_16FlashAttnFwdSm90INS1_25CollectiveMainloopFwdSm90ILi2EN4cute5tupleIJNS5_1CILi1EEES8_S8_EEENS6_IJNS7_ILi128EEENS7_ILi176EEESA_EEELi128ENS_10bfloat16_tEfNS_4arch4Sm90ELb0ELb0ELb0ELb1ELb0ELb1ELb0ELb1ELb1ELb0ELb0ELb0EEENS1_21CollectiveEpilogueFwdINS6_IJSA_SA_SB_EEES9_SD_SF_Li256ELb1ELb0ELb0ELb0EEENS1_36VarlenDynamicPersistentTileSchedulerILi128ELi176ELi256ELi32ELb0ELb0ELb1ELb0ELb1ELb1EEEEEEEEEvNT_6ParamsE,@"STO_CUDA_ENTRY STV_DEFAULT"
_ZN7cutlass13device_kernelIN5flash11enable_sm90INS1_16FlashAttnFwdSm90INS1_25CollectiveMainloopFwdSm90ILi2EN4cute5tupleIJNS5_1CILi1EEES8_S8_EEENS6_IJNS7_ILi128EEENS7_ILi176EEESA_EEELi128ENS_10bfloat16_tEfNS_4arch4Sm90ELb0ELb0ELb0ELb1ELb0ELb1ELb0ELb1ELb1ELb0ELb0ELb0EEENS1_21CollectiveEpilogueFwdINS6_IJSA_SA_SB_EEES9_SD_SF_Li256ELb1ELb0ELb0ELb0EEENS1_36VarlenDynamicPersistentTileSchedulerILi128ELi176ELi256ELi32ELb0ELb0ELb1ELb0ELb1ELb1EEEEEEEEEvNT_6ParamsE:
[----:B------:R-:W-:Y:S01]  /*0000*/  LDC R1, c[0x0][0x37c] ;  /* 0x0000df00ff017b82 */ /* 0x000fe20000000800 */
[----:B------:R-:W-:Y:S05]  /*0010*/  EXIT ;  /* 0x000000000000794d */ /* 0x000fea0003800000 */
.L_x_3:
        /* <DEDUP_REMOVED lines=14> */
.L_x_13:


//--------------------- .text._ZN7cutlass13device_kernelIN5flash11enable_sm90INS1_16FlashAttnFwdSm90INS1_25CollectiveMainloopFwdSm90ILi2EN4cute5tupleIJNS5_1CILi1EEES8_S8_EEENS6_IJNS7_ILi128EEESA_SA_EEELi128ENS_10bfloat16_tEfNS_4arch4Sm90ELb0ELb1ELb0ELb0ELb0ELb0ELb0ELb1ELb1ELb0ELb0ELb0EEENS1_21CollectiveEpilogueFwdISB_S9_SC_SE_Li256ELb0ELb0ELb0ELb0EEENS1_30DynamicPersistentTileSchedulerILi256ELi32ELb0ELb0ELb1EEEEEEEEEvNT_6ParamsE --------------------------
	.section	.text._ZN7cutlass13device_kernelIN5flash11enable_sm90INS1_16FlashAttnFwdSm90INS1_25CollectiveMainloopFwdSm90ILi2EN4cute5tupleIJNS5_1CILi1EEES8_S8_EEENS6_IJNS7_ILi128EEESA_SA_EEELi128ENS_10bfloat16_tEfNS_4arch4Sm90ELb0ELb1ELb0ELb0ELb0ELb0ELb0ELb1ELb1ELb0ELb0ELb0EEENS1_21CollectiveEpilogueFwdISB_S9_SC_SE_Li256ELb0ELb0ELb0ELb0EEENS1_30DynamicPersistentTileSchedulerILi256ELi32ELb0ELb0ELb1EEEEEEEEEvNT_6ParamsE,"ax",@progbits
	.align	128
.text._ZN7cutlass13device_kernelIN5flash11enable_sm90INS1_16FlashAttnFwdSm90INS1_25CollectiveMainloopFwdSm90ILi2EN4cute5tupleIJNS5_1CILi1EEES8_S8_EEENS6_IJNS7_ILi128EEESA_SA_EEELi128ENS_10bfloat16_tEfNS_4arch4Sm90ELb0ELb1ELb0ELb0ELb0ELb0ELb0ELb1ELb1ELb0ELb0ELb0EEENS1_21CollectiveEpilogueFwdISB_S9_SC_SE_Li256ELb0ELb0ELb0ELb0EEENS1_30DynamicPersistentTileSchedulerILi256ELi32ELb0ELb0ELb1EEEEEEEEEvNT_6ParamsE:
        .type           _ZN7cutlass13device_kernelIN5flash11enable_sm90INS1_16FlashAttnFwdSm90INS1_25CollectiveMainloopFwdSm90ILi2EN4cute5tupleIJNS5_1CILi1EEES8_S8_EEENS6_IJNS7_ILi128EEESA_SA_EEELi128ENS_10bfloat16_tEfNS_4arch4Sm90ELb0ELb1ELb0ELb0ELb0ELb0ELb0ELb1ELb1ELb0ELb0ELb0EEENS1_21CollectiveEpilogueFwdISB_S9_SC_SE_Li256ELb0ELb0ELb0ELb0EEENS1_30DynamicPersistentTileSchedulerILi256ELi32ELb0ELb0ELb1EEEEEEEEEvNT_6ParamsE,@function
        .size           _ZN7cutlass13device_kernelIN5flash11enable_sm90INS1_16FlashAttnFwdSm90INS1_25CollectiveMainloopFwdSm90ILi2EN4cute5tupleIJNS5_1CILi1EEES8_S8_EEENS6_IJNS7_ILi128EEESA_SA_EEELi128ENS_10bfloat16_tEfNS_4arch4Sm90ELb0ELb1ELb0ELb0ELb0ELb0ELb0ELb1ELb1ELb0ELb0ELb0EEENS1_21CollectiveEpilogueFwdISB_S9_SC_SE_Li256ELb0ELb0ELb0ELb0EEENS1_30DynamicPersistentTileSchedulerILi256ELi32ELb0ELb0ELb1EEEEEEEEEvNT_6ParamsE,(.L_x_14 - _ZN7cutlass13device_kernelIN5flash11enable_sm90INS1_16FlashAttnFwdSm90INS1_25CollectiveMainloopFwdSm90ILi2EN4cute5tupleIJNS5_1CILi1EEES8_S8_EEENS6_IJNS7_ILi128EEESA_SA_EEELi128ENS_10bfloat16_tEfNS_4arch4Sm90ELb0ELb1ELb0ELb0ELb0ELb0ELb0ELb1ELb1ELb0ELb0ELb0EEENS1_21CollectiveEpilogueFwdISB_S9_SC_SE_Li256ELb0ELb0ELb0ELb0EEENS1_30DynamicPersistentTileSchedulerILi256ELi32ELb0ELb0ELb1EEEEEEEEEvNT_6ParamsE)
        .other          _ZN7cutlass13device_kernelIN5flash11enable_sm90INS1_16FlashAttnFwdSm90INS1_25CollectiveMainloopFwdSm90ILi2EN4cute5tupleIJNS5_1CILi1EEES8_S8_EEENS6_IJNS7_ILi128EEESA_SA_EEELi128ENS_10bfloat16_tEfNS_4arch4Sm90ELb0ELb1ELb0ELb0ELb0ELb0ELb0ELb1ELb1ELb0ELb0ELb0EEENS1_21CollectiveEpilogueFwdISB_S9_SC_SE_Li256ELb0ELb0ELb0ELb0EEENS1_30DynamicPersistentTileSchedulerILi256ELi32ELb0ELb0ELb1EEEEEEEEEvNT_6ParamsE,@"STO_CUDA_ENTRY STV_DEFAULT"
_ZN7cutlass13device_kernelIN5flash11enable_sm90INS1_16FlashAttnFwdSm90INS1_25CollectiveMainloopFwdSm90ILi2EN4cute5tupleIJNS5_1CILi1EEES8_S8_EEENS6_IJNS7_ILi128EEESA_SA_EEELi128ENS_10bfloat16_tEfNS_4arch4Sm90ELb0ELb1ELb0ELb0ELb0ELb0ELb0ELb1ELb1ELb0ELb0ELb0EEENS1_21CollectiveEpilogueFwdISB_S9_SC_SE_Li256ELb0ELb0ELb0ELb0EEENS1_30DynamicPersistentTileSchedulerILi256ELi32ELb0ELb0ELb1EEEEEEEEEvNT_6ParamsE:
[----:B------:R-:W-:Y:S01]  /*0000*/  LDC R1, c[0x0][0x37c] ;  /* 0x0000df00ff017b82 */ /* 0x000fe20000000800 */
[----:B------:R-:W-:Y:S05]  /*0010*/  EXIT ;  /* 0x000000000000794d */ /* 0x000fea0003800000 */
.L_x_4:
        /* <DEDUP_REMOVED lines=14> */
.L_x_14:


//--------------------- .text._ZN7cutlass13device_kernelIN5flash11enable_sm90INS1_16FlashAttnFwdSm90INS1_25CollectiveMainloopFwdSm90ILi2EN4cute5tupleIJNS5_1CILi1EEES8_S8_EEENS6_IJNS7_ILi128EEESA_SA_EEELi128ENS_10bfloat16_tEfNS_4arch4Sm90ELb0ELb1ELb0ELb1ELb0ELb0ELb0ELb1ELb1ELb0ELb0ELb0EEENS1_21CollectiveEpilogueFwdISB_S9_SC_SE_Li256ELb1ELb0ELb0ELb0EEENS1_36VarlenDynamicPersistentTileSchedulerILi128ELi128ELi256ELi32ELb0ELb0ELb1ELb1ELb0ELb1EEEEEEEEEvNT_6ParamsE --------------------------
	.section	.text._ZN7cutlass13device_kernelIN5flash11enable_sm90INS1_16FlashAttnFwdSm90INS1_25CollectiveMainloopFwdSm90ILi2EN4cute5tupleIJNS5_1CILi1EEES8_S8_EEENS6_IJNS7_ILi128EEESA_SA_EEELi128ENS_10bfloat16_tEfNS_4arch4Sm90ELb0ELb1ELb0ELb1ELb0ELb0ELb0ELb1ELb1ELb0ELb0ELb0EEENS1_21CollectiveEpilogueFwdISB_S9_SC_SE_Li256ELb1ELb0ELb0ELb0EEENS1_36VarlenDynamicPersistentTileSchedulerILi128ELi128ELi256ELi32ELb0ELb0ELb1ELb1ELb0ELb1EEEEEEEEEvNT_6ParamsE,"ax",@progbits
	.align	128
.text._ZN7cutlass13device_kernelIN5flash11enable_sm90INS1_16FlashAttnFwdSm90INS1_25CollectiveMainloopFwdSm90ILi2EN4cute5tupleIJNS5_1CILi1EEES8_S8_EEENS6_IJNS7_ILi128EEESA_SA_EEELi128ENS_10bfloat16_tEfNS_4arch4Sm90ELb0ELb1ELb0ELb1ELb0ELb0ELb0ELb1ELb1ELb0ELb0ELb0EEENS1_21CollectiveEpilogueFwdISB_S9_SC_SE_Li256ELb1ELb0ELb0ELb0EEENS1_36VarlenDynamicPersistentTileSchedulerILi128ELi128ELi256ELi32ELb0ELb0ELb1ELb1ELb0ELb1EEEEEEEEEvNT_6ParamsE:
        .type           _ZN7cutlass13device_kernelIN5flash11enable_sm90INS1_16FlashAttnFwdSm90INS1_25CollectiveMainloopFwdSm90ILi2EN4cute5tupleIJNS5_1CILi1EEES8_S8_EEENS6_IJNS7_ILi128EEESA_SA_EEELi128ENS_10bfloat16_tEfNS_4arch4Sm90ELb0ELb1ELb0ELb1ELb0ELb0ELb0ELb1ELb1ELb0ELb0ELb0EEENS1_21CollectiveEpilogueFwdISB_S9_SC_SE_Li256ELb1ELb0ELb0ELb0EEENS1_36VarlenDynamicPersistentTileSchedulerILi128ELi128ELi256ELi32ELb0ELb0ELb1ELb1ELb0ELb1EEEEEEEEEvNT_6ParamsE,@function
        .size           _ZN7cutlass13device_kernelIN5flash11enable_sm90INS1_16FlashAttnFwdSm90INS1_25CollectiveMainloopFwdSm90ILi2EN4cute5tupleIJNS5_1CILi1EEES8_S8_EEENS6_IJNS7_ILi128EEESA_SA_EEELi128ENS_10bfloat16_tEfNS_4arch4Sm90ELb0ELb1ELb0ELb1ELb0ELb0ELb0ELb1ELb1ELb0ELb0ELb0EEENS1_21CollectiveEpilogueFwdISB_S9_SC_SE_Li256ELb1ELb0ELb0ELb0EEENS1_36VarlenDynamicPersistentTileSchedulerILi128ELi128ELi256ELi32ELb0ELb0ELb1ELb1ELb0ELb1EEEEEEEEEvNT_6ParamsE,(.L_x_15 - _ZN7cutlass13device_kernelIN5flash11enable_sm90INS1_16FlashAttnFwdSm90INS1_25CollectiveMainloopFwdSm90ILi2EN4cute5tupleIJNS5_1CILi1EEES8_S8_EEENS6_IJNS7_ILi128EEESA_SA_EEELi128ENS_10bfloat16_tEfNS_4arch4Sm90ELb0ELb1ELb0ELb1ELb0ELb0ELb0ELb1ELb1ELb0ELb0ELb0EEENS1_21CollectiveEpilogueFwdISB_S9_SC_SE_Li256ELb1ELb0ELb0ELb0EEENS1_36VarlenDynamicPersistentTileSchedulerILi128ELi128ELi256ELi32ELb0ELb0ELb1ELb1ELb0ELb1EEEEEEEEEvNT_6ParamsE)
        .other          _ZN7cutlass13device_kernelIN5flash11enable_sm90INS1_16FlashAttnFwdSm90INS1_25CollectiveMainloopFwdSm90ILi2EN4cute5tupleIJNS5_1CILi1EEES8_S8_EEENS6_IJNS7_ILi128EEESA_SA_EEELi128ENS_10bfloat16_tEfNS_4arch4Sm90ELb0ELb1ELb0ELb1ELb0ELb0ELb0ELb1ELb1ELb0ELb0ELb0EEENS1_21CollectiveEpilogueFwdISB_S9_SC_SE_Li256ELb1ELb0ELb0ELb0EEENS1_36VarlenDynamicPersistentTileSchedulerILi128ELi128ELi256ELi32ELb0ELb0ELb1ELb1ELb0ELb1EEEEEEEEEvNT_6ParamsE,@"STO_CUDA_ENTRY STV_DEFAULT"
_ZN7cutlass13device_kernelIN5flash11enable_sm90INS1_16FlashAttnFwdSm90INS1_25CollectiveMainloopFwdSm90ILi2EN4cute5tupleIJNS5_1CILi1EEES8_S8_EEENS6_IJNS7_ILi128EEESA_SA_EEELi128ENS_10bfloat16_tEfNS_4arch4Sm90ELb0ELb1ELb0ELb1ELb0ELb0ELb0ELb1ELb1ELb0ELb0ELb0EEENS1_21CollectiveEpilogueFwdISB_S9_SC_SE_Li256ELb1ELb0ELb0ELb0EEENS1_36VarlenDynamicPersistentTileSchedulerILi128ELi128ELi256ELi32ELb0ELb0ELb1ELb1ELb0ELb1EEEEEEEEEvNT_6ParamsE:
[----:B------:R-:W-:Y:S01]  /*0000*/  LDC R1, c[0x0][0x37c] ;  /* 0x0000df00ff017b82 */ /* 0x000fe20000000800 */
[----:B------:R-:W-:Y:S05]  /*0010*/  EXIT ;  /* 0x000000000000794d */ /* 0x000fea0003800000 */
.L_x_5:
        /* <DEDUP_REMOVED lines=14> */
.L_x_15:


//--------------------- .text._ZN7cutlass13device_kernelIN5flash11enable_sm90INS1_16FlashAttnFwdSm90INS1_25CollectiveMainloopFwdSm90ILi2EN4cute5tupleIJNS5_1CILi1EEES8_S8_EEENS6_IJNS7_ILi128EEESA_SA_EEELi128ENS_10bfloat16_tEfNS_4arch4Sm90ELb0ELb1ELb0ELb1ELb0ELb1ELb0ELb1ELb1ELb0ELb0ELb0EEENS1_21CollectiveEpilogueFwdISB_S9_SC_SE_Li256ELb1ELb0ELb0ELb0EEENS1_36VarlenDynamicPersistentTileSchedulerILi128ELi128ELi256ELi32ELb0ELb0ELb1ELb1ELb0ELb1EEEEEEEEEvNT_6ParamsE --------------------------
	.section	.text._ZN7cutlass13device_kernelIN5flash11enable_sm90INS1_16FlashAttnFwdSm90INS1_25CollectiveMainloopFwdSm90ILi2EN4cute5tupleIJNS5_1CILi1EEES8_S8_EEENS6_IJNS7_ILi128EEESA_SA_EEELi128ENS_10bfloat16_tEfNS_4arch4Sm90ELb0ELb1ELb0ELb1ELb0ELb1ELb0ELb1ELb1ELb0ELb0ELb0EEENS1_21CollectiveEpilogueFwdISB_S9_SC_SE_Li256ELb1ELb0ELb0ELb0EEENS1_36VarlenDynamicPersistentTileSchedulerILi128ELi128ELi256ELi32ELb0ELb0ELb1ELb1ELb0ELb1EEEEEEEEEvNT_6ParamsE,"ax",@progbits
	.align	128
.text._ZN7cutlass13device_kernelIN5flash11enable_sm90INS1_16FlashAttnFwdSm90INS1_25CollectiveMainloopFwdSm90ILi2EN4cute5tupleIJNS5_1CILi1EEES8_S8_EEENS6_IJNS7_ILi128EEESA_SA_EEELi128ENS_10bfloat16_tEfNS_4arch4Sm90ELb0ELb1ELb0ELb1ELb0ELb1ELb0ELb1ELb1ELb0ELb0ELb0EEENS1_21CollectiveEpilogueFwdISB_S9_SC_SE_Li256ELb1ELb0ELb0ELb0EEENS1_36VarlenDynamicPersistentTileSchedulerILi128ELi128ELi256ELi32ELb0ELb0ELb1ELb1ELb0ELb1EEEEEEEEEvNT_6ParamsE:
        .type           _ZN7cutlass13device_kernelIN5flash11enable_sm90INS1_16FlashAttnFwdSm90INS1_25CollectiveMainloopFwdSm90ILi2EN4cute5tupleIJNS5_1CILi1EEES8_S8_EEENS6_IJNS7_ILi128EEESA_SA_EEELi128ENS_10bfloat16_tEfNS_4arch4Sm90ELb0ELb1ELb0ELb1ELb0ELb1ELb0ELb1ELb1ELb0ELb0ELb0EEENS1_21CollectiveEpilogueFwdISB_S9_SC_SE_Li256ELb1ELb0ELb0ELb0EEENS1_36VarlenDynamicPersistentTileSchedulerILi128ELi128ELi256ELi32ELb0ELb0ELb1ELb1ELb0ELb1EEEEEEEEEvNT_6ParamsE,@function
        .size           _ZN7cutlass13device_kernelIN5flash11enable_sm90INS1_16FlashAttnFwdSm90INS1_25CollectiveMainloopFwdSm90ILi2EN4cute5tupleIJNS5_1CILi1EEES8_S8_EEENS6_IJNS7_ILi128EEESA_SA_EEELi128ENS_10bfloat16_tEfNS_4arch4Sm90ELb0ELb1ELb0ELb1ELb0ELb1ELb0ELb1ELb1ELb0ELb0ELb0EEENS1_21CollectiveEpilogueFwdISB_S9_SC_SE_Li256ELb1ELb0ELb0ELb0EEENS1_36VarlenDynamicPersistentTileSchedulerILi128ELi128ELi256ELi32ELb0ELb0ELb1ELb1ELb0ELb1EEEEEEEEEvNT_6ParamsE,(.L_x_16 - _ZN7cutlass13device_kernelIN5flash11enable_sm90INS1_16FlashAttnFwdSm90INS1_25CollectiveMainloopFwdSm90ILi2EN4cute5tupleIJNS5_1CILi1EEES8_S8_EEENS6_IJNS7_ILi128EEESA_SA_EEELi128ENS_10bfloat16_tEfNS_4arch4Sm90ELb0ELb1ELb0ELb1ELb0ELb1ELb0ELb1ELb1ELb0ELb0ELb0EEENS1_21CollectiveEpilogueFwdISB_S9_SC_SE_Li256ELb1ELb0ELb0ELb0EEENS1_36VarlenDynamicPersistentTileSchedulerILi128ELi128ELi256ELi32ELb0ELb0ELb1ELb1ELb0ELb1EEEEEEEEEvNT_6ParamsE)
        .other          _ZN7cutlass13device_kernelIN5flash11enable_sm90INS1_16FlashAttnFwdSm90INS1_25CollectiveMainloopFwdSm90ILi2EN4cute5tupleIJNS5_1CILi1EEES8_S8_EEENS6_IJNS7_ILi128EEESA_SA_EEELi128ENS_10bfloat16_tEfNS_4arch4Sm90ELb0ELb1ELb0ELb1ELb0ELb1ELb0ELb1ELb1ELb0ELb0ELb0EEENS1_21CollectiveEpilogueFwdISB_S9_SC_SE_Li256ELb1ELb0ELb0ELb0EEENS1_36VarlenDynamicPersistentTileSchedulerILi128ELi128ELi256ELi32ELb0ELb0ELb1ELb1ELb0ELb1EEEEEEEEEvNT_6ParamsE,@"STO_CUDA_ENTRY STV_DEFAULT"
_ZN7cutlass13device_kernelIN5flash11enable_sm90INS1_16FlashAttnFwdSm90INS1_25CollectiveMainloopFwdSm90ILi2EN4cute5tupleIJNS5_1CILi1EEES8_S8_EEENS6_IJNS7_ILi128EEESA_SA_EEELi128ENS_10bfloat16_tEfNS_4arch4Sm90ELb0ELb1ELb0ELb1ELb0ELb1ELb0ELb1ELb1ELb0ELb0ELb0EEENS1_21CollectiveEpilogueFwdISB_S9_SC_SE_Li256ELb1ELb0ELb0ELb0EEENS1_36VarlenDynamicPersistentTileSchedulerILi128ELi128ELi256ELi32ELb0ELb0ELb1ELb1ELb0ELb1EEEEEEEEEvNT_6ParamsE:
[----:B------:R-:W-:Y:S01]  /*0000*/  LDC R1, c[0x0][0x37c] ;  /* 0x0000df00ff017b82 */ /* 0x000fe20000000800 */
[----:B------:R-:W-:Y:S05]  /*0010*/  EXIT ;  /* 0x000000000000794d */ /* 0x000fea0003800000 */
.L_x_6:
        /* <DEDUP_REMOVED lines=14> */
.L_x_16:


//--------------------- .text._ZN7cutlass13device_kernelIN5flash11enable_sm90INS1_16FlashAttnFwdSm90INS1_25CollectiveMainloopFwdSm90ILi2EN4cute5tupleIJNS5_1CILi1EEES8_S8_EEENS6_IJNS7_ILi128EEESA_SA_EEELi128ENS_10bfloat16_tEfNS_4arch4Sm90ELb1ELb0ELb0ELb0ELb0ELb0ELb0ELb1ELb1ELb0ELb0ELb0EEENS1_21CollectiveEpilogueFwdISB_S9_SC_SE_Li256ELb0ELb0ELb0ELb0EEENS1_30DynamicPersistentTileSchedulerILi256ELi32ELb0ELb0ELb1EEEEEEEEEvNT_6ParamsE --------------------------
	.section	.text._ZN7cutlass13device_kernelIN5flash11enable_sm90INS1_16FlashAttnFwdSm90INS1_25CollectiveMainloopFwdSm90ILi2EN4cute5tupleIJNS5_1CILi1EEES8_S8_EEENS6_IJNS7_ILi128EEESA_SA_EEELi128ENS_10bfloat16_tEfNS_4arch4Sm90ELb1ELb0ELb0ELb0ELb0ELb0ELb0ELb1ELb1ELb0ELb0ELb0EEENS1_21CollectiveEpilogueFwdISB_S9_SC_SE_Li256ELb0ELb0ELb0ELb0EEENS1_30DynamicPersistentTileSchedulerILi256ELi32ELb0ELb0ELb1EEEEEEEEEvNT_6ParamsE,"ax",@progbits
	.align	128
.text._ZN7cutlass13device_kernelIN5flash11enable_sm90INS1_16FlashAttnFwdSm90INS1_25CollectiveMainloopFwdSm90ILi2EN4cute5tupleIJNS5_1CILi1EEES8_S8_EEENS6_IJNS7_ILi128EEESA_SA_EEELi128ENS_10bfloat16_tEfNS_4arch4Sm90ELb1ELb0ELb0ELb0ELb0ELb0ELb0ELb1ELb1ELb0ELb0ELb0EEENS1_21CollectiveEpilogueFwdISB_S9_SC_SE_Li256ELb0ELb0ELb0ELb0EEENS1_30DynamicPersistentTileSchedulerILi256ELi32ELb0ELb0ELb1EEEEEEEEEvNT_6ParamsE:
        .type           _ZN7cutlass13device_kernelIN5flash11enable_sm90INS1_16FlashAttnFwdSm90INS1_25CollectiveMainloopFwdSm90ILi2EN4cute5tupleIJNS5_1CILi1EEES8_S8_EEENS6_IJNS7_ILi128EEESA_SA_EEELi128ENS_10bfloat16_tEfNS_4arch4Sm90ELb1ELb0ELb0ELb0ELb0ELb0ELb0ELb1ELb1ELb0ELb0ELb0EEENS1_21CollectiveEpilogueFwdISB_S9_SC_SE_Li256ELb0ELb0ELb0ELb0EEENS1_30DynamicPersistentTileSchedulerILi256ELi32ELb0ELb0ELb1EEEEEEEEEvNT_6ParamsE,@function
        .size           _ZN7cutlass13device_kernelIN5flash11enable_sm90INS1_16FlashAttnFwdSm90INS1_25CollectiveMainloopFwdSm90ILi2EN4cute5tupleIJNS5_1CILi1EEES8_S8_EEENS6_IJNS7_ILi128EEESA_SA_EEELi128ENS_10bfloat16_tEfNS_4arch4Sm90ELb1ELb0ELb0ELb0ELb0ELb0ELb0ELb1ELb1ELb0ELb0ELb0EEENS1_21CollectiveEpilogueFwdISB_S9_SC_SE_Li256ELb0ELb0ELb0ELb0EEENS1_30DynamicPersistentTileSchedulerILi256ELi32ELb0ELb0ELb1EEEEEEEEEvNT_6ParamsE,(.L_x_17 - _ZN7cutlass13device_kernelIN5flash11enable_sm90INS1_16FlashAttnFwdSm90INS1_25CollectiveMainloopFwdSm90ILi2EN4cute5tupleIJNS5_1CILi1EEES8_S8_EEENS6_IJNS7_ILi128EEESA_SA_EEELi128ENS_10bfloat16_tEfNS_4arch4Sm90ELb1ELb0ELb0ELb0ELb0ELb0ELb0ELb1ELb1ELb0ELb0ELb0EEENS1_21CollectiveEpilogueFwdISB_S9_SC_SE_Li256ELb0ELb0ELb0ELb0EEENS1_30DynamicPersistentTileSchedulerILi256ELi32ELb0ELb0ELb1EEEEEEEEEvNT_6ParamsE)
        .other          _ZN7cutlass13device_kernelIN5flash11enable_sm90INS1_16FlashAttnFwdSm90INS1_25CollectiveMainloopFwdSm90ILi2EN4cute5tupleIJNS5_1CILi1EEES8_S8_EEENS6_IJNS7_ILi128EEESA_SA_EEELi128ENS_10bfloat16_tEfNS_4arch4Sm90ELb1ELb0ELb0ELb0ELb0ELb0ELb0ELb1ELb1ELb0ELb0ELb0EEENS1_21CollectiveEpilogueFwdISB_S9_SC_SE_Li256ELb0ELb0ELb0ELb0EEENS1_30DynamicPersistentTileSchedulerILi256ELi32ELb0ELb0ELb1EEEEEEEEEvNT_6ParamsE,@"STO_CUDA_ENTRY STV_DEFAULT"
_ZN7cutlass13device_kernelIN5flash11enable_sm90INS1_16FlashAttnFwdSm90INS1_25CollectiveMainloopFwdSm90ILi2EN4cute5tupleIJNS5_1CILi1EEES8_S8_EEENS6_IJNS7_ILi128EEESA_SA_EEELi128ENS_10bfloat16_tEfNS_4arch4Sm90ELb1ELb0ELb0ELb0ELb0ELb0ELb0ELb1ELb1ELb0ELb0ELb0EEENS1_21CollectiveEpilogueFwdISB_S9_SC_SE_Li256ELb0ELb0ELb0ELb0EEENS1_30DynamicPersistentTileSchedulerILi256ELi32ELb0ELb0ELb1EEEEEEEEEvNT_6ParamsE:
[----:B------:R-:W-:Y:S01]  /*0000*/  LDC R1, c[0x0][0x37c] ;  /* 0x0000df00ff017b82 */ /* 0x000fe20000000800 */
[----:B------:R-:W-:Y:S05]  /*0010*/  EXIT ;  /* 0x000000000000794d */ /* 0x000fea0003800000 */
.L_x_7:
        /* <DEDUP_REMOVED lines=14> */
.L_x_17:


//--------------------- .text._ZN7cutlass13device_kernelIN5flash11enable_sm90INS1_16FlashAttnFwdSm90INS1_25CollectiveMainloopFwdSm90ILi2EN4cute5tupleIJNS5_1CILi1EEES8_S8_EEENS6_IJNS7_ILi128EEESA_SA_EEELi128ENS_10bfloat16_tEfNS_4arch4Sm90ELb1ELb0ELb0ELb1ELb0ELb0ELb0ELb1ELb1ELb0ELb0ELb0EEENS1_21CollectiveEpilogueFwdISB_S9_SC_SE_Li256ELb1ELb0ELb0ELb0EEENS1_36VarlenDynamicPersistentTileSchedulerILi128ELi128ELi256ELi32ELb0ELb0ELb1ELb1ELb1ELb1EEEEEEEEEvNT_6ParamsE --------------------------
	.section	.text._ZN7cutlass13device_kernelIN5flash11enable_sm90INS1_16FlashAttnFwdSm90INS1_25CollectiveMainloopFwdSm90ILi2EN4cute5tupleIJNS5_1CILi1EEES8_S8_EEENS6_IJNS7_ILi128EEESA_SA_EEELi128ENS_10bfloat16_tEfNS_4arch4Sm90ELb1ELb0ELb0ELb1ELb0ELb0ELb0ELb1ELb1ELb0ELb0ELb0EEENS1_21CollectiveEpilogueFwdISB_S9_SC_SE_Li256ELb1ELb0ELb0ELb0EEENS1_36VarlenDynamicPersistentTileSchedulerILi128ELi128ELi256ELi32ELb0ELb0ELb1ELb1ELb1ELb1EEEEEEEEEvNT_6ParamsE,"ax",@progbits
	.align	128
.text._ZN7cutlass13device_kernelIN5flash11enable_sm90INS1_16FlashAttnFwdSm90INS1_25CollectiveMainloopFwdSm90ILi2EN4cute5tupleIJNS5_1CILi1EEES8_S8_EEENS6_IJNS7_ILi128EEESA_SA_EEELi128ENS_10bfloat16_tEfNS_4arch4Sm90ELb1ELb0ELb0ELb1ELb0ELb0ELb0ELb1ELb1ELb0ELb0ELb0EEENS1_21CollectiveEpilogueFwdISB_S9_SC_SE_Li256ELb1ELb0ELb0ELb0EEENS1_36VarlenDynamicPersistentTileSchedulerILi128ELi128ELi256ELi32ELb0ELb0ELb1ELb1ELb1ELb1EEEEEEEEEvNT_6ParamsE:
        .type           _ZN7cutlass13device_kernelIN5flash11enable_sm90INS1_16FlashAttnFwdSm90INS1_25CollectiveMainloopFwdSm90ILi2EN4cute5tupleIJNS5_1CILi1EEES8_S8_EEENS6_IJNS7_ILi128EEESA_SA_EEELi128ENS_10bfloat16_tEfNS_4arch4Sm90ELb1ELb0ELb0ELb1ELb0ELb0ELb0ELb1ELb1ELb0ELb0ELb0EEENS1_21CollectiveEpilogueFwdISB_S9_SC_SE_Li256ELb1ELb0ELb0ELb0EEENS1_36VarlenDynamicPersistentTileSchedulerILi128ELi128ELi256ELi32ELb0ELb0ELb1ELb1ELb1ELb1EEEEEEEEEvNT_6ParamsE,@function
        .size           _ZN7cutlass13device_kernelIN5flash11enable_sm90INS1_16FlashAttnFwdSm90INS1_25CollectiveMainloopFwdSm90ILi2EN4cute5tupleIJNS5_1CILi1EEES8_S8_EEENS6_IJNS7_ILi128EEESA_SA_EEELi128ENS_10bfloat16_tEfNS_4arch4Sm90ELb1ELb0ELb0ELb1ELb0ELb0ELb0ELb1ELb1ELb0ELb0ELb0EEENS1_21CollectiveEpilogueFwdISB_S9_SC_SE_Li256ELb1ELb0ELb0ELb0EEENS1_36VarlenDynamicPersistentTileSchedulerILi128ELi128ELi256ELi32ELb0ELb0ELb1ELb1ELb1ELb1EEEEEEEEEvNT_6ParamsE,(.L_x_18 - _ZN7cutlass13device_kernelIN5flash11enable_sm90INS1_16FlashAttnFwdSm90INS1_25CollectiveMainloopFwdSm90ILi2EN4cute5tupleIJNS5_1CILi1EEES8_S8_EEENS6_IJNS7_ILi128EEESA_SA_EEELi128ENS_10bfloat16_tEfNS_4arch4Sm90ELb1ELb0ELb0ELb1ELb0ELb0ELb0ELb1ELb1ELb0ELb0ELb0EEENS1_21CollectiveEpilogueFwdISB_S9_SC_SE_Li256ELb1ELb0ELb0ELb0EEENS1_36VarlenDynamicPersistentTileSchedulerILi128ELi128ELi256ELi32ELb0ELb0ELb1ELb1ELb1ELb1EEEEEEEEEvNT_6ParamsE)
        .other          _ZN7cutlass13device_kernelIN5flash11enable_sm90INS1_16FlashAttnFwdSm90INS1_25CollectiveMainloopFwdSm90ILi2EN4cute5tupleIJNS5_1CILi1EEES8_S8_EEENS6_IJNS7_ILi128EEESA_SA_EEELi128ENS_10bfloat16_tEfNS_4arch4Sm90ELb1ELb0ELb0ELb1ELb0ELb0ELb0ELb1ELb1ELb0ELb0ELb0EEENS1_21CollectiveEpilogueFwdISB_S9_SC_SE_Li256ELb1ELb0ELb0ELb0EEENS1_36VarlenDynamicPersistentTileSchedulerILi128ELi128ELi256ELi32ELb0ELb0ELb1ELb1ELb1ELb1EEEEEEEEEvNT_6ParamsE,@"STO_CUDA_ENTRY STV_DEFAULT"
_ZN7cutlass13device_kernelIN5flash11enable_sm90INS1_16FlashAttnFwdSm90INS1_25CollectiveMainloopFwdSm90ILi2EN4cute5tupleIJNS5_1CILi1EEES8_S8_EEENS6_IJNS7_ILi128EEESA_SA_EEELi128ENS_10bfloat16_tEfNS_4arch4Sm90ELb1ELb0ELb0ELb1ELb0ELb0ELb0ELb1ELb1ELb0ELb0ELb0EEENS1_21CollectiveEpilogueFwdISB_S9_SC_SE_Li256ELb1ELb0ELb0ELb0EEENS1_36VarlenDynamicPersistentTileSchedulerILi128ELi128ELi256ELi32ELb0ELb0ELb1ELb1ELb1ELb1EEEEEEEEEvNT_6ParamsE:
[----:B------:R-:W-:Y:S01]  /*0000*/  LDC R1, c[0x0][0x37c] ;  /* 0x0000df00ff017b82 */ /* 0x000fe20000000800 */
[----:B------:R-:W-:Y:S05]  /*0010*/  EXIT ;  /* 0x000000000000794d */ /* 0x000fea0003800000 */
.L_x_8:
        /* <DEDUP_REMOVED lines=14> */
.L_x_18:


//--------------------- .text._ZN7cutlass13device_kernelIN5flash11enable_sm90INS1_16FlashAttnFwdSm90INS1_25CollectiveMainloopFwdSm90ILi2EN4cute5tupleIJNS5_1CILi1EEES8_S8_EEENS6_IJNS7_ILi128EEESA_SA_EEELi128ENS_10bfloat16_tEfNS_4arch4Sm90ELb1ELb0ELb0ELb1ELb0ELb1ELb0ELb1ELb1ELb0ELb0ELb0EEENS1_21CollectiveEpilogueFwdISB_S9_SC_SE_Li256ELb1ELb0ELb0ELb0EEENS1_36VarlenDynamicPersistentTileSchedulerILi128ELi128ELi256ELi32ELb0ELb0ELb1ELb1ELb1ELb1EEEEEEEEEvNT_6ParamsE --------------------------
	.section	.text._ZN7cutlass13device_kernelIN5flash11enable_sm90INS1_16FlashAttnFwdSm90INS1_25CollectiveMainloopFwdSm90ILi2EN4cute5tupleIJNS5_1CILi1EEES8_S8_EEENS6_IJNS7_ILi128EEESA_SA_EEELi128ENS_10bfloat16_tEfNS_4arch4Sm90ELb1ELb0ELb0ELb1ELb0ELb1ELb0ELb1ELb1ELb0ELb0ELb0EEENS1_21CollectiveEpilogueFwdISB_S9_SC_SE_Li256ELb1ELb0ELb0ELb0EEENS1_36VarlenDynamicPersistentTileSchedulerILi128ELi128ELi256ELi32ELb0ELb0ELb1ELb1ELb1ELb1EEEEEEEEEvNT_6ParamsE,"ax",@progbits
	.align	128
.text._ZN7cutlass13device_kernelIN5flash11enable_sm90INS1_16FlashAttnFwdSm90INS1_25CollectiveMainloopFwdSm90ILi2EN4cute5tupleIJNS5_1CILi1EEES8_S8_EEENS6_IJNS7_ILi128EEESA_SA_EEELi128ENS_10bfloat16_tEfNS_4arch4Sm90ELb1ELb0ELb0ELb1ELb0ELb1ELb0ELb1ELb1ELb0ELb0ELb0EEENS1_21CollectiveEpilogueFwdISB_S9_SC_SE_Li256ELb1ELb0ELb0ELb0EEENS1_36VarlenDynamicPersistentTileSchedulerILi128ELi128ELi256ELi32ELb0ELb0ELb1ELb1ELb1ELb1EEEEEEEEEvNT_6ParamsE:
        .type           _ZN7cutlass13device_kernelIN5flash11enable_sm90INS1_16FlashAttnFwdSm90INS1_25CollectiveMainloopFwdSm90ILi2EN4cute5tupleIJNS5_1CILi1EEES8_S8_EEENS6_IJNS7_ILi128EEESA_SA_EEELi128ENS_10bfloat16_tEfNS_4arch4Sm90ELb1ELb0ELb0ELb1ELb0ELb1ELb0ELb1ELb1ELb0ELb0ELb0EEENS1_21CollectiveEpilogueFwdISB_S9_SC_SE_Li256ELb1ELb0ELb0ELb0EEENS1_36VarlenDynamicPersistentTileSchedulerILi128ELi128ELi256ELi32ELb0ELb0ELb1ELb1ELb1ELb1EEEEEEEEEvNT_6ParamsE,@function
        .size           _ZN7cutlass13device_kernelIN5flash11enable_sm90INS1_16FlashAttnFwdSm90INS1_25CollectiveMainloopFwdSm90ILi2EN4cute5tupleIJNS5_1CILi1EEES8_S8_EEENS6_IJNS7_ILi128EEESA_SA_EEELi128ENS_10bfloat16_tEfNS_4arch4Sm90ELb1ELb0ELb0ELb1ELb0ELb1ELb0ELb1ELb1ELb0ELb0ELb0EEENS1_21CollectiveEpilogueFwdISB_S9_SC_SE_Li256ELb1ELb0ELb0ELb0EEENS1_36VarlenDynamicPersistentTileSchedulerILi128ELi128ELi256ELi32ELb0ELb0ELb1ELb1ELb1ELb1EEEEEEEEEvNT_6ParamsE,(.L_x_19 - _ZN7cutlass13device_kernelIN5flash11enable_sm90INS1_16FlashAttnFwdSm90INS1_25CollectiveMainloopFwdSm90ILi2EN4cute5tupleIJNS5_1CILi1EEES8_S8_EEENS6_IJNS7_ILi128EEESA_SA_EEELi128ENS_10bfloat16_tEfNS_4arch4Sm90ELb1ELb0ELb0ELb1ELb0ELb1ELb0ELb1ELb1ELb0ELb0ELb0EEENS1_21CollectiveEpilogueFwdISB_S9_SC_SE_Li256ELb1ELb0ELb0ELb0EEENS1_36VarlenDynamicPersistentTileSchedulerILi128ELi128ELi256ELi32ELb0ELb0ELb1ELb1ELb1ELb1EEEEEEEEEvNT_6ParamsE)
        .other          _ZN7cutlass13device_kernelIN5flash11enable_sm90INS1_16FlashAttnFwdSm90INS1_25CollectiveMainloopFwdSm90ILi2EN4cute5tupleIJNS5_1CILi1EEES8_S8_EEENS6_IJNS7_ILi128EEESA_SA_EEELi128ENS_10bfloat16_tEfNS_4arch4Sm90ELb1ELb0ELb0ELb1ELb0ELb1ELb0ELb1ELb1ELb0ELb0ELb0EEENS1_21CollectiveEpilogueFwdISB_S9_SC_SE_Li256ELb1ELb0ELb0ELb0EEENS1_36VarlenDynamicPersistentTileSchedulerILi128ELi128ELi256ELi32ELb0ELb0ELb1ELb1ELb1ELb1EEEEEEEEEvNT_6ParamsE,@"STO_CUDA_ENTRY STV_DEFAULT"
_ZN7cutlass13device_kernelIN5flash11enable_sm90INS1_16FlashAttnFwdSm90INS1_25CollectiveMainloopFwdSm90ILi2EN4cute5tupleIJNS5_1CILi1EEES8_S8_EEENS6_IJNS7_ILi128EEESA_SA_EEELi128ENS_10bfloat16_tEfNS_4arch4Sm90ELb1ELb0ELb0ELb1ELb0ELb1ELb0ELb1ELb1ELb0ELb0ELb0EEENS1_21CollectiveEpilogueFwdISB_S9_SC_SE_Li256ELb1ELb0ELb0ELb0EEENS1_36VarlenDynamicPersistentTileSchedulerILi128ELi128ELi256ELi32ELb0ELb0ELb1ELb1ELb1ELb1EEEEEEEEEvNT_6ParamsE:
[----:B------:R-:W-:Y:S01]  /*0000*/  LDC R1, c[0x0][0x37c] ;  /* 0x0000df00ff017b82 */ /* 0x000fe20000000800 */
[----:B------:R-:W-:Y:S05]  /*0010*/  EXIT ;  /* 0x000000000000794d */ /* 0x000fea0003800000 */
.L_x_9:
        /* <DEDUP_REMOVED lines=14> */
.L_x_19:


//--------------------- .nv.shared.reserved.0     --------------------------
	.section	.nv.shared.reserved.0,"aw",@nobits
	.weak		__nv_reservedSMEM_offset_0_alias
	.size		__nv_reservedSMEM_offset_0_alias, 0, 64
	.other		__nv_reservedSMEM_offset_0_alias,@"STO_CUDA_RESERVED_SHARED STV_DEFAULT"
__nv_reservedSMEM_offset_0_alias:
	.zero		0
	.zero		64


//--------------------- .nv.global                --------------------------
	.section	.nv.global,"aw",@nobits
.nv.global:
	.type		_ZN66_INTERNAL_7e94649a_30_flash_fwd_hdim128_bf16_sm90_cu_f3e6f9ee_30324cute1_E,@object
	.size		_ZN66_INTERNAL_7e94649a_30_flash_fwd_hdim128_bf16_sm90_cu_f3e6f9ee_30324cute1_E,(_ZN66_INTERNAL_7e94649a_30_flash_fwd_hdim128_bf16_sm90_cu_f3e6f9ee_30324cuda3std3__45__cpo6cbeginE - _ZN66_INTERNAL_7e94649a_30_flash_fwd_hdim128_bf16_sm90_cu_f3e6f9ee_30324cute1_E)
_ZN66_INTERNAL_7e94649a_30_flash_fwd_hdim128_bf16_sm90_cu_f3e6f9ee_30324cute1_E:
	.zero		1
	.type		_ZN66_INTERNAL_7e94649a_30_flash_fwd_hdim128_bf16_sm90_cu_f3e6f9ee_30324cuda3std3__45__cpo6cbeginE,@object
	.size		_ZN66_INTERNAL_7e94649a_30_flash_fwd_hdim128_bf16_sm90_cu_f3e6f9ee_30324cuda3std3__45__cpo6cbeginE,(_ZN66_INTERNAL_7e94649a_30_flash_fwd_hdim128_bf16_sm90_cu_f3e6f9ee_30324cuda3std3__48in_placeE - _ZN66_INTERNAL_7e94649a_30_flash_fwd_hdim128_bf16_sm90_cu_f3e6f9ee_30324cuda3std3__45__cpo6cbeginE)
_ZN66_INTERNAL_7e94649a_30_flash_fwd_hdim128_bf16_sm90_cu_f3e6f9ee_30324cuda3std3__45__cpo6cbeginE:
	.zero		1
	.type		_ZN66_INTERNAL_7e94649a_30_flash_fwd_hdim128_bf16_sm90_cu_f3e6f9ee_30324cuda3std3__48in_placeE,@object
	.size		_ZN66_INTERNAL_7e94649a_30_flash_fwd_hdim128_bf16_sm90_cu_f3e6f9ee_30324cuda3std3__48in_placeE,(_ZN66_INTERNAL_7e94649a_30_flash_fwd_hdim128_bf16_sm90_cu_f3e6f9ee_30324cuda3std6ranges3__45__cpo9iter_moveE - _ZN66_INTERNAL_7e94649a_30_flash_fwd_hdim128_bf16_sm90_cu_f3e6f9ee_30324cuda3std3__48in_placeE)
_ZN66_INTERNAL_7e94649a_30_flash_fwd_hdim128_bf16_sm90_cu_f3e6f9ee_30324cuda3std3__48in_placeE:
	.zero		1
	.type		_ZN66_INTERNAL_7e94649a_30_flash_fwd_hdim128_bf16_sm90_cu_f3e6f9ee_30324cuda3std6ranges3__45__cpo9iter_moveE,@object
	.size		_ZN66_INTERNAL_7e94649a_30_flash_fwd_hdim128_bf16_sm90_cu_f3e6f9ee_30324cuda3std6ranges3__45__cpo9iter_moveE,(_ZN66_INTERNAL_7e94649a_30_flash_fwd_hdim128_bf16_sm90_cu_f3e6f9ee_30324cuda3std3__45__cpo5beginE - _ZN66_INTERNAL_7e94649a_30_flash_fwd_hdim128_bf16_sm90_cu_f3e6f9ee_30324cuda3std6ranges3__45__cpo9iter_moveE)
_ZN66_INTERNAL_7e94649a_30_flash_fwd_hdim128_bf16_sm90_cu_f3e6f9ee_30324cuda3std6ranges3__45__cpo9iter_moveE:
	.zero		1
	.type		_ZN66_INTERNAL_7e94649a_30_flash_fwd_hdim128_bf16_sm90_cu_f3e6f9ee_30324cuda3std3__45__cpo5beginE,@object
	.size		_ZN66_INTERNAL_7e94649a_30_flash_fwd_hdim128_bf16_sm90_cu_f3e6f9ee_30324cuda3std3__45__cpo5beginE,(_ZN66_INTERNAL_7e94649a_30_flash_fwd_hdim128_bf16_sm90_cu_f3e6f9ee_30324cuda3std3__468_GLOBAL__N__7e94649a_30_flash_fwd_hdim128_bf16_sm90_cu_f3e6f9ee_30326ignoreE - _ZN66_INTERNAL_7e94649a_30_flash_fwd_hdim128_bf16_sm90_cu_f3e6f9ee_30324cuda3std3__45__cpo5beginE)
_ZN66_INTERNAL_7e94649a_30_flash_fwd_hdim128_bf16_sm90_cu_f3e6f9ee_30324cuda3std3__45__cpo5beginE:
	.zero		1
	.type		_ZN66_INTERNAL_7e94649a_30_flash_fwd_hdim128_bf16_sm90_cu_f3e6f9ee_30324cuda3std3__468_GLOBAL__N__7e94649a_30_flash_fwd_hdim128_bf16_sm90_cu_f3e6f9ee_30326ignoreE,@object
	.size		_ZN66_INTERNAL_7e94649a_30_flash_fwd_hdim128_bf16_sm90_cu_f3e6f9ee_30324cuda3std3__468_GLOBAL__N__7e94649a_30_flash_fwd_hdim128_bf16_sm90_cu_f3e6f9ee_30326ignoreE,(_ZN66_INTERNAL_7e94649a_30_flash_fwd_hdim128_bf16_sm90_cu_f3e6f9ee_30324cute7productE - _ZN66_INTERNAL_7e94649a_30_flash_fwd_hdim128_bf16_sm90_cu_f3e6f9ee_30324cuda3std3__468_GLOBAL__N__7e94649a_30_flash_fwd_hdim128_bf16_sm90_cu_f3e6f9ee_30326ignoreE)
_ZN66_INTERNAL_7e94649a_30_flash_fwd_hdim128_bf16_sm90_cu_f3e6f9ee_30324cuda3std3__468_GLOBAL__N__7e94649a_30_flash_fwd_hdim128_bf16_sm90_cu_f3e6f9ee_30326ignoreE:
	.zero		1
	.type		_ZN66_INTERNAL_7e94649a_30_flash_fwd_hdim128_bf16_sm90_cu_f3e6f9ee_30324cute7productE,@object
	.size		_ZN66_INTERNAL_7e94649a_30_flash_fwd_hdim128_bf16_sm90_cu_f3e6f9ee_30324cute7productE,(_ZN66_INTERNAL_7e94649a_30_flash_fwd_hdim128_bf16_sm90_cu_f3e6f9ee_30324cuda3std3__45__cpo3endE - _ZN66_INTERNAL_7e94649a_30_flash_fwd_hdim128_bf16_sm90_cu_f3e6f9ee_30324cute7productE)
_ZN66_INTERNAL_7e94649a_30_flash_fwd_hdim128_bf16_sm90_cu_f3e6f9ee_30324cute7productE:
	.zero		1
	.type		_ZN66_INTERNAL_7e94649a_30_flash_fwd_hdim128_bf16_sm90_cu_f3e6f9ee_30324cuda3std3__45__cpo3endE,@object
	.size		_ZN66_INTERNAL_7e94649a_30_flash_fwd_hdim128_bf16_sm90_cu_f3e6f9ee_30324cuda3std3__45__cpo3endE,(_ZN66_INTERNAL_7e94649a_30_flash_fwd_hdim128_bf16_sm90_cu_f3e6f9ee_30324cuda3std3__419piecewise_constructE - _ZN66_INTERNAL_7e94649a_30_flash_fwd_hdim128_bf16_sm90_cu_f3e6f9ee_30324cuda3std3__45__cpo3endE)
_ZN66_INTERNAL_7e94649a_30_flash_fwd_hdim128_bf16_sm90_cu_f3e6f9ee_30324cuda3std3__45__cpo3endE:
	.zero		1
	.type		_ZN66_INTERNAL_7e94649a_30_flash_fwd_hdim128_bf16_sm90_cu_f3e6f9ee_30324cuda3std3__419piecewise_constructE,@object
	.size		_ZN66_INTERNAL_7e94649a_30_flash_fwd_hdim128_bf16_sm90_cu_f3e6f9ee_30324cuda3std3__419piecewise_constructE,(_ZN66_INTERNAL_7e94649a_30_flash_fwd_hdim128_bf16_sm90_cu_f3e6f9ee_30324cuda3std3__45__cpo4cendE - _ZN66_INTERNAL_7e94649a_30_flash_fwd_hdim128_bf16_sm90_cu_f3e6f9ee_30324cuda3std3__419piecewise_constructE)
_ZN66_INTERNAL_7e94649a_30_flash_fwd_hdim128_bf16_sm90_cu_f3e6f9ee_30324cuda3std3__419piecewise_constructE:
	.zero		1
	.type		_ZN66_INTERNAL_7e94649a_30_flash_fwd_hdim128_bf16_sm90_cu_f3e6f9ee_30324cuda3std3__45__cpo4cendE,@object
	.size		_ZN66_INTERNAL_7e94649a_30_flash_fwd_hdim128_bf16_sm90_cu_f3e6f9ee_30324cuda3std3__45__cpo4cendE,(_ZN66_INTERNAL_7e94649a_30_flash_fwd_hdim128_bf16_sm90_cu_f3e6f9ee_30324cuda3std6ranges3__45__cpo4swapE - _ZN66_INTERNAL_7e94649a_30_flash_fwd_hdim128_bf16_sm90_cu_f3e6f9ee_30324cuda3std3__45__cpo4cendE)
_ZN66_INTERNAL_7e94649a_30_flash_fwd_hdim128_bf16_sm90_cu_f3e6f9ee_30324cuda3std3__45__cpo4cendE:
	.zero		1
	.type		_ZN66_INTERNAL_7e94649a_30_flash_fwd_hdim128_bf16_sm90_cu_f3e6f9ee_30324cuda3std6ranges3__45__cpo4swapE,@object
	.size		_ZN66_INTERNAL_7e94649a_30_flash_fwd_hdim128_bf16_sm90_cu_f3e6f9ee_30324cuda3std6ranges3__45__cpo4swapE,(.L_7 - _ZN66_INTERNAL_7e94649a_30_flash_fwd_hdim128_bf16_sm90_cu_f3e6f9ee_30324cuda3std6ranges3__45__cpo4swapE)
_ZN66_INTERNAL_7e94649a_30_flash_fwd_hdim128_bf16_sm90_cu_f3e6f9ee_30324cuda3std6ranges3__45__cpo4swapE:
	.zero		1
.L_7:


//--------------------- .nv.constant0._ZN7cutlass13device_kernelIN5flash11enable_sm90INS1_16FlashAttnFwdSm90INS1_25CollectiveMainloopFwdSm90ILi2EN4cute5tupleIJNS5_1CILi1EEES8_S8_EEENS6_IJNS7_ILi128EEENS7_ILi176EEESA_EEELi128ENS_10bfloat16_tEfNS_4arch4Sm90ELb0ELb0ELb0ELb0ELb0ELb0ELb0ELb1ELb1ELb0ELb0ELb0EEENS1_21CollectiveEpilogueFwdINS6_IJSA_SA_SB_EEES9_SD_SF_Li256ELb0ELb0ELb0ELb0EEENS1_29StaticPersistentTileSchedulerILb0EEEEEEEEEvNT_6ParamsE --------------------------
	.section	.nv.constant0._ZN7cutlass13device_kernelIN5flash11enable_sm90INS1_16FlashAttnFwdSm90INS1_25CollectiveMainloopFwdSm90ILi2EN4cute5tupleIJNS5_1CILi1EEES8_S8_EEENS6_IJNS7_ILi128EEENS7_ILi176EEESA_EEELi128ENS_10bfloat16_tEfNS_4arch4Sm90ELb0ELb0ELb0ELb0ELb0ELb0ELb0ELb1ELb1ELb0ELb0ELb0EEENS1_21CollectiveEpilogueFwdINS6_IJSA_SA_SB_EEES9_SD_SF_Li256ELb0ELb0ELb0ELb0EEENS1_29StaticPersistentTileSchedulerILb0EEEEEEEEEvNT_6ParamsE,"a",@progbits
	.sectionflags	@""
	.align	4
.nv.constant0._ZN7cutlass13device_kernelIN5flash11enable_sm90INS1_16FlashAttnFwdSm90INS1_25CollectiveMainloopFwdSm90ILi2EN4cute5tupleIJNS5_1CILi1EEES8_S8_EEENS6_IJNS7_ILi128EEENS7_ILi176EEESA_EEELi128ENS_10bfloat16_tEfNS_4arch4Sm90ELb0ELb0ELb0ELb0ELb0ELb0ELb0ELb1ELb1ELb0ELb0ELb0EEENS1_21CollectiveEpilogueFwdINS6_IJSA_SA_SB_EEES9_SD_SF_Li256ELb0ELb0ELb0ELb0EEENS1_29StaticPersistentTileSchedulerILb0EEEEEEEEEvNT_6ParamsE:
	.zero		3840


//--------------------- .nv.constant0._ZN7cutlass13device_kernelIN5flash11enable_sm90INS1_16FlashAttnFwdSm90INS1_25CollectiveMainloopFwdSm90ILi2EN4cute5tupleIJNS5_1CILi2EEENS7_ILi1EEES9_EEENS6_IJNS7_ILi128EEENS7_ILi176EEESB_EEELi128ENS_10bfloat16_tEfNS_4arch4Sm90ELb0ELb0ELb0ELb0ELb0ELb0ELb0ELb1ELb1ELb0ELb0ELb0EEENS1_21CollectiveEpilogueFwdINS6_IJSB_SB_SC_EEESA_SE_SG_Li256ELb0ELb0ELb0ELb0EEENS1_29StaticPersistentTileSchedulerILb0EEEEEEEEEvNT_6ParamsE --------------------------
	.section	.nv.constant0._ZN7cutlass13device_kernelIN5flash11enable_sm90INS1_16FlashAttnFwdSm90INS1_25CollectiveMainloopFwdSm90ILi2EN4cute5tupleIJNS5_1CILi2EEENS7_ILi1EEES9_EEENS6_IJNS7_ILi128EEENS7_ILi176EEESB_EEELi128ENS_10bfloat16_tEfNS_4arch4Sm90ELb0ELb0ELb0ELb0ELb0ELb0ELb0ELb1ELb1ELb0ELb0ELb0EEENS1_21CollectiveEpilogueFwdINS6_IJSB_SB_SC_EEESA_SE_SG_Li256ELb0ELb0ELb0ELb0EEENS1_29StaticPersistentTileSchedulerILb0EEEEEEEEEvNT_6ParamsE,"a",@progbits
	.sectionflags	@""
	.align	4
.nv.constant0._ZN7cutlass13device_kernelIN5flash11enable_sm90INS1_16FlashAttnFwdSm90INS1_25CollectiveMainloopFwdSm90ILi2EN4cute5tupleIJNS5_1CILi2EEENS7_ILi1EEES9_EEENS6_IJNS7_ILi128EEENS7_ILi176EEESB_EEELi128ENS_10bfloat16_tEfNS_4arch4Sm90ELb0ELb0ELb0ELb0ELb0ELb0ELb0ELb1ELb1ELb0ELb0ELb0EEENS1_21CollectiveEpilogueFwdINS6_IJSB_SB_SC_EEESA_SE_SG_Li256ELb0ELb0ELb0ELb0EEENS1_29StaticPersistentTileSchedulerILb0EEEEEEEEEvNT_6ParamsE:
	.zero		3840


//--------------------- .nv.constant0._ZN7cutlass13device_kernelIN5flash11enable_sm90INS1_16FlashAttnFwdSm90INS1_25CollectiveMainloopFwdSm90ILi2EN4cute5tupleIJNS5_1CILi1EEES8_S8_EEENS6_IJNS7_ILi128EEENS7_ILi176EEESA_EEELi128ENS_10bfloat16_tEfNS_4arch4Sm90ELb0ELb0ELb0ELb1ELb0ELb0ELb0ELb1ELb1ELb0ELb0ELb0EEENS1_21CollectiveEpilogueFwdINS6_IJSA_SA_SB_EEES9_SD_SF_Li256ELb1ELb0ELb0ELb0EEENS1_36VarlenDynamicPersistentTileSchedulerILi128ELi176ELi256ELi32ELb0ELb0ELb1ELb0ELb1ELb1EEEEEEEEEvNT_6ParamsE --------------------------
	.section	.nv.constant0._ZN7cutlass13device_kernelIN5flash11enable_sm90INS1_16FlashAttnFwdSm90INS1_25CollectiveMainloopFwdSm90ILi2EN4cute5tupleIJNS5_1CILi1EEES8_S8_EEENS6_IJNS7_ILi128EEENS7_ILi176EEESA_EEELi128ENS_10bfloat16_tEfNS_4arch4Sm90ELb0ELb0ELb0ELb1ELb0ELb0ELb0ELb1ELb1ELb0ELb0ELb0EEENS1_21CollectiveEpilogueFwdINS6_IJSA_SA_SB_EEES9_SD_SF_Li256ELb1ELb0ELb0ELb0EEENS1_36VarlenDynamicPersistentTileSchedulerILi128ELi176ELi256ELi32ELb0ELb0ELb1ELb0ELb1ELb1EEEEEEEEEvNT_6ParamsE,"a",@progbits
	.sectionflags	@""
	.align	4
.nv.constant0._ZN7cutlass13device_kernelIN5flash11enable_sm90INS1_16FlashAttnFwdSm90INS1_25CollectiveMainloopFwdSm90ILi2EN4cute5tupleIJNS5_1CILi1EEES8_S8_EEENS6_IJNS7_ILi128EEENS7_ILi176EEESA_EEELi128ENS_10bfloat16_tEfNS_4arch4Sm90ELb0ELb0ELb0ELb1ELb0ELb0ELb0ELb1ELb1ELb0ELb0ELb0EEENS1_21CollectiveEpilogueFwdINS6_IJSA_SA_SB_EEES9_SD_SF_Li256ELb1ELb0ELb0ELb0EEENS1_36VarlenDynamicPersistentTileSchedulerILi128ELi176ELi256ELi32ELb0ELb0ELb1ELb0ELb1ELb1EEEEEEEEEvNT_6ParamsE:
	.zero		3456


//--------------------- .nv.constant0._ZN7cutlass13device_kernelIN5flash11enable_sm90INS1_16FlashAttnFwdSm90INS1_25CollectiveMainloopFwdSm90ILi2EN4cute5tupleIJNS5_1CILi1EEES8_S8_EEENS6_IJNS7_ILi128EEENS7_ILi176EEESA_EEELi128ENS_10bfloat16_tEfNS_4arch4Sm90ELb0ELb0ELb0ELb1ELb0ELb1ELb0ELb1ELb1ELb0ELb0ELb0EEENS1_21CollectiveEpilogueFwdINS6_IJSA_SA_SB_EEES9_SD_SF_Li256ELb1ELb0ELb0ELb0EEENS1_36VarlenDynamicPersistentTileSchedulerILi128ELi176ELi256ELi32ELb0ELb0ELb1ELb0ELb1ELb1EEEEEEEEEvNT_6ParamsE --------------------------
	.section	.nv.constant0._ZN7cutlass13device_kernelIN5flash11enable_sm90INS1_16FlashAttnFwdSm90INS1_25CollectiveMainloopFwdSm90ILi2EN4cute5tupleIJNS5_1CILi1EEES8_S8_EEENS6_IJNS7_ILi128EEENS7_ILi176EEESA_EEELi128ENS_10bfloat16_tEfNS_4arch4Sm90ELb0ELb0ELb0ELb1ELb0ELb1ELb0ELb1ELb1ELb0ELb0ELb0EEENS1_21CollectiveEpilogueFwdINS6_IJSA_SA_SB_EEES9_SD_SF_Li256ELb1ELb0ELb0ELb0EEENS1_36VarlenDynamicPersistentTileSchedulerILi128ELi176ELi256ELi32ELb0ELb0ELb1ELb0ELb1ELb1EEEEEEEEEvNT_6ParamsE,"a",@progbits
	.sectionflags	@""
	.align	4
.nv.constant0._ZN7cutlass13device_kernelIN5flash11enable_sm90INS1_16FlashAttnFwdSm90INS1_25CollectiveMainloopFwdSm90ILi2EN4cute5tupleIJNS5_1CILi1EEES8_S8_EEENS6_IJNS7_ILi128EEENS7_ILi176EEESA_EEELi128ENS_10bfloat16_tEfNS_4arch4Sm90ELb0ELb0ELb0ELb1ELb0ELb1ELb0ELb1ELb1ELb0ELb0ELb0EEENS1_21CollectiveEpilogueFwdINS6_IJSA_SA_SB_EEES9_SD_SF_Li256ELb1ELb0ELb0ELb0EEENS1_36VarlenDynamicPersistentTileSchedulerILi128ELi176ELi256ELi32ELb0ELb0ELb1ELb0ELb1ELb1EEEEEEEEEvNT_6ParamsE:
	.zero		3456


//--------------------- .nv.constant0._ZN7cutlass13device_kernelIN5flash11enable_sm90INS1_16FlashAttnFwdSm90INS1_25CollectiveMainloopFwdSm90ILi2EN4cute5tupleIJNS5_1CILi1EEES8_S8_EEENS6_IJNS7_ILi128EEESA_SA_EEELi128ENS_10bfloat16_tEfNS_4arch4Sm90ELb0ELb1ELb0ELb0ELb0ELb0ELb0ELb1ELb1ELb0ELb0ELb0EEENS1_21CollectiveEpilogueFwdISB_S9_SC_SE_Li256ELb0ELb0ELb0ELb0EEENS1_30DynamicPersistentTileSchedulerILi256ELi32ELb0ELb0ELb1EEEEEEEEEvNT_6ParamsE --------------------------
	.section	.nv.constant0._ZN7cutlass13device_kernelIN5flash11enable_sm90INS1_16FlashAttnFwdSm90INS1_25CollectiveMainloopFwdSm90ILi2EN4cute5tupleIJNS5_1CILi1EEES8_S8_EEENS6_IJNS7_ILi128EEESA_SA_EEELi128ENS_10bfloat16_tEfNS_4arch4Sm90ELb0ELb1ELb0ELb0ELb0ELb0ELb0ELb1ELb1ELb0ELb0ELb0EEENS1_21CollectiveEpilogueFwdISB_S9_SC_SE_Li256ELb0ELb0ELb0ELb0EEENS1_30DynamicPersistentTileSchedulerILi256ELi32ELb0ELb0ELb1EEEEEEEEEvNT_6ParamsE,"a",@progbits
	.sectionflags	@""
	.align	4
.nv.constant0._ZN7cutlass13device_kernelIN5flash11enable_sm90INS1_16FlashAttnFwdSm90INS1_25CollectiveMainloopFwdSm90ILi2EN4cute5tupleIJNS5_1CILi1EEES8_S8_EEENS6_IJNS7_ILi128EEESA_SA_EEELi128ENS_10bfloat16_tEfNS_4arch4Sm90ELb0ELb1ELb0ELb0ELb0ELb0ELb0ELb1ELb1ELb0ELb0ELb0EEENS1_21CollectiveEpilogueFwdISB_S9_SC_SE_Li256ELb0ELb0ELb0ELb0EEENS1_30DynamicPersistentTileSchedulerILi256ELi32ELb0ELb0ELb1EEEEEEEEEvNT_6ParamsE:
	.zero		3840


//--------------------- .nv.constant0._ZN7cutlass13device_kernelIN5flash11enable_sm90INS1_16FlashAttnFwdSm90INS1_25CollectiveMainloopFwdSm90ILi2EN4cute5tupleIJNS5_1CILi1EEES8_S8_EEENS6_IJNS7_ILi128EEESA_SA_EEELi128ENS_10bfloat16_tEfNS_4arch4Sm90ELb0ELb1ELb0ELb1ELb0ELb0ELb0ELb1ELb1ELb0ELb0ELb0EEENS1_21CollectiveEpilogueFwdISB_S9_SC_SE_Li256ELb1ELb0ELb0ELb0EEENS1_36VarlenDynamicPersistentTileSchedulerILi128ELi128ELi256ELi32ELb0ELb0ELb1ELb1ELb0ELb1EEEEEEEEEvNT_6ParamsE --------------------------
	.section	.nv.constant0._ZN7cutlass13device_kernelIN5flash11enable_sm90INS1_16FlashAttnFwdSm90INS1_25CollectiveMainloopFwdSm90ILi2EN4cute5tupleIJNS5_1CILi1EEES8_S8_EEENS6_IJNS7_ILi128EEESA_SA_EEELi128ENS_10bfloat16_tEfNS_4arch4Sm90ELb0ELb1ELb0ELb1ELb0ELb0ELb0ELb1ELb1ELb0ELb0ELb0EEENS1_21CollectiveEpilogueFwdISB_S9_SC_SE_Li256ELb1ELb0ELb0ELb0EEENS1_36VarlenDynamicPersistentTileSchedulerILi128ELi128ELi256ELi32ELb0ELb0ELb1ELb1ELb0ELb1EEEEEEEEEvNT_6ParamsE,"a",@progbits
	.sectionflags	@""
	.align	4
.nv.constant0._ZN7cutlass13device_kernelIN5flash11enable_sm90INS1_16FlashAttnFwdSm90INS1_25CollectiveMainloopFwdSm90ILi2EN4cute5tupleIJNS5_1CILi1EEES8_S8_EEENS6_IJNS7_ILi128EEESA_SA_EEELi128ENS_10bfloat16_tEfNS_4arch4Sm90ELb0ELb1ELb0ELb1ELb0ELb0ELb0ELb1ELb1ELb0ELb0ELb0EEENS1_21CollectiveEpilogueFwdISB_S9_SC_SE_Li256ELb1ELb0ELb0ELb0EEENS1_36VarlenDynamicPersistentTileSchedulerILi128ELi128ELi256ELi32ELb0ELb0ELb1ELb1ELb0ELb1EEEEEEEEEvNT_6ParamsE:
	.zero		3456


//--------------------- .nv.constant0._ZN7cutlass13device_kernelIN5flash11enable_sm90INS1_16FlashAttnFwdSm90INS1_25CollectiveMainloopFwdSm90ILi2EN4cute5tupleIJNS5_1CILi1EEES8_S8_EEENS6_IJNS7_ILi128EEESA_SA_EEELi128ENS_10bfloat16_tEfNS_4arch4Sm90ELb0ELb1ELb0ELb1ELb0ELb1ELb0ELb1ELb1ELb0ELb0ELb0EEENS1_21CollectiveEpilogueFwdISB_S9_SC_SE_Li256ELb1ELb0ELb0ELb0EEENS1_36VarlenDynamicPersistentTileSchedulerILi128ELi128ELi256ELi32ELb0ELb0ELb1ELb1ELb0ELb1EEEEEEEEEvNT_6ParamsE --------------------------
	.section	.nv.constant0._ZN7cutlass13device_kernelIN5flash11enable_sm90INS1_16FlashAttnFwdSm90INS1_25CollectiveMainloopFwdSm90ILi2EN4cute5tupleIJNS5_1CILi1EEES8_S8_EEENS6_IJNS7_ILi128EEESA_SA_EEELi128ENS_10bfloat16_tEfNS_4arch4Sm90ELb0ELb1ELb0ELb1ELb0ELb1ELb0ELb1ELb1ELb0ELb0ELb0EEENS1_21CollectiveEpilogueFwdISB_S9_SC_SE_Li256ELb1ELb0ELb0ELb0EEENS1_36VarlenDynamicPersistentTileSchedulerILi128ELi128ELi256ELi32ELb0ELb0ELb1ELb1ELb0ELb1EEEEEEEEEvNT_6ParamsE,"a",@progbits
	.sectionflags	@""
	.align	4
.nv.constant0._ZN7cutlass13device_kernelIN5flash11enable_sm90INS1_16FlashAttnFwdSm90INS1_25CollectiveMainloopFwdSm90ILi2EN4cute5tupleIJNS5_1CILi1EEES8_S8_EEENS6_IJNS7_ILi128EEESA_SA_EEELi128ENS_10bfloat16_tEfNS_4arch4Sm90ELb0ELb1ELb0ELb1ELb0ELb1ELb0ELb1ELb1ELb0ELb0ELb0EEENS1_21CollectiveEpilogueFwdISB_S9_SC_SE_Li256ELb1ELb0ELb0ELb0EEENS1_36VarlenDynamicPersistentTileSchedulerILi128ELi128ELi256ELi32ELb0ELb0ELb1ELb1ELb0ELb1EEEEEEEEEvNT_6ParamsE:
	.zero		3456


//--------------------- .nv.constant0._ZN7cutlass13device_kernelIN5flash11enable_sm90INS1_16FlashAttnFwdSm90INS1_25CollectiveMainloopFwdSm90ILi2EN4cute5tupleIJNS5_1CILi1EEES8_S8_EEENS6_IJNS7_ILi128EEESA_SA_EEELi128ENS_10bfloat16_tEfNS_4arch4Sm90ELb1ELb0ELb0ELb0ELb0ELb0ELb0ELb1ELb1ELb0ELb0ELb0EEENS1_21CollectiveEpilogueFwdISB_S9_SC_SE_Li256ELb0ELb0ELb0ELb0EEENS1_30DynamicPersistentTileSchedulerILi256ELi32ELb0ELb0ELb1EEEEEEEEEvNT_6ParamsE --------------------------
	.section	.nv.constant0._ZN7cutlass13device_kernelIN5flash11enable_sm90INS1_16FlashAttnFwdSm90INS1_25CollectiveMainloopFwdSm90ILi2EN4cute5tupleIJNS5_1CILi1EEES8_S8_EEENS6_IJNS7_ILi128EEESA_SA_EEELi128ENS_10bfloat16_tEfNS_4arch4Sm90ELb1ELb0ELb0ELb0ELb0ELb0ELb0ELb1ELb1ELb0ELb0ELb0EEENS1_21CollectiveEpilogueFwdISB_S9_SC_SE_Li256ELb0ELb0ELb0ELb0EEENS1_30DynamicPersistentTileSchedulerILi256ELi32ELb0ELb0ELb1EEEEEEEEEvNT_6ParamsE,"a",@progbits
	.sectionflags	@""
	.align	4
.nv.constant0._ZN7cutlass13device_kernelIN5flash11enable_sm90INS1_16FlashAttnFwdSm90INS1_25CollectiveMainloopFwdSm90ILi2EN4cute5tupleIJNS5_1CILi1EEES8_S8_EEENS6_IJNS7_ILi128EEESA_SA_EEELi128ENS_10bfloat16_tEfNS_4arch4Sm90ELb1ELb0ELb0ELb0ELb0ELb0ELb0ELb1ELb1ELb0ELb0ELb0EEENS1_21CollectiveEpilogueFwdISB_S9_SC_SE_Li256ELb0ELb0ELb0ELb0EEENS1_30DynamicPersistentTileSchedulerILi256ELi32ELb0ELb0ELb1EEEEEEEEEvNT_6ParamsE:
	.zero		3840


//--------------------- .nv.constant0._ZN7cutlass13device_kernelIN5flash11enable_sm90INS1_16FlashAttnFwdSm90INS1_25CollectiveMainloopFwdSm90ILi2EN4cute5tupleIJNS5_1CILi1EEES8_S8_EEENS6_IJNS7_ILi128EEESA_SA_EEELi128ENS_10bfloat16_tEfNS_4arch4Sm90ELb1ELb0ELb0ELb1ELb0ELb0ELb0ELb1ELb1ELb0ELb0ELb0EEENS1_21CollectiveEpilogueFwdISB_S9_SC_SE_Li256ELb1ELb0ELb0ELb0EEENS1_36VarlenDynamicPersistentTileSchedulerILi128ELi128ELi256ELi32ELb0ELb0ELb1ELb1ELb1ELb1EEEEEEEEEvNT_6ParamsE --------------------------
	.section	.nv.constant0._ZN7cutlass13device_kernelIN5flash11enable_sm90INS1_16FlashAttnFwdSm90INS1_25CollectiveMainloopFwdSm90ILi2EN4cute5tupleIJNS5_1CILi1EEES8_S8_EEENS6_IJNS7_ILi128EEESA_SA_EEELi128ENS_10bfloat16_tEfNS_4arch4Sm90ELb1ELb0ELb0ELb1ELb0ELb0ELb0ELb1ELb1ELb0ELb0ELb0EEENS1_21CollectiveEpilogueFwdISB_S9_SC_SE_Li256ELb1ELb0ELb0ELb0EEENS1_36VarlenDynamicPersistentTileSchedulerILi128ELi128ELi256ELi32ELb0ELb0ELb1ELb1ELb1ELb1EEEEEEEEEvNT_6ParamsE,"a",@progbits
	.sectionflags	@""
	.align	4
.nv.constant0._ZN7cutlass13device_kernelIN5flash11enable_sm90INS1_16FlashAttnFwdSm90INS1_25CollectiveMainloopFwdSm90ILi2EN4cute5tupleIJNS5_1CILi1EEES8_S8_EEENS6_IJNS7_ILi128EEESA_SA_EEELi128ENS_10bfloat16_tEfNS_4arch4Sm90ELb1ELb0ELb0ELb1ELb0ELb0ELb0ELb1ELb1ELb0ELb0ELb0EEENS1_21CollectiveEpilogueFwdISB_S9_SC_SE_Li256ELb1ELb0ELb0ELb0EEENS1_36VarlenDynamicPersistentTileSchedulerILi128ELi128ELi256ELi32ELb0ELb0ELb1ELb1ELb1ELb1EEEEEEEEEvNT_6ParamsE:
	.zero		3456


//--------------------- .nv.constant0._ZN7cutlass13device_kernelIN5flash11enable_sm90INS1_16FlashAttnFwdSm90INS1_25CollectiveMainloopFwdSm90ILi2EN4cute5tupleIJNS5_1CILi1EEES8_S8_EEENS6_IJNS7_ILi128EEESA_SA_EEELi128ENS_10bfloat16_tEfNS_4arch4Sm90ELb1ELb0ELb0ELb1ELb0ELb1ELb0ELb1ELb1ELb0ELb0ELb0EEENS1_21CollectiveEpilogueFwdISB_S9_SC_SE_Li256ELb1ELb0ELb0ELb0EEENS1_36VarlenDynamicPersistentTileSchedulerILi128ELi128ELi256ELi32ELb0ELb0ELb1ELb1ELb1ELb1EEEEEEEEEvNT_6ParamsE --------------------------
	.section	.nv.constant0._ZN7cutlass13device_kernelIN5flash11enable_sm90INS1_16FlashAttnFwdSm90INS1_25CollectiveMainloopFwdSm90ILi2EN4cute5tupleIJNS5_1CILi1EEES8_S8_EEENS6_IJNS7_ILi128EEESA_SA_EEELi128ENS_10bfloat16_tEfNS_4arch4Sm90ELb1ELb0ELb0ELb1ELb0ELb1ELb0ELb1ELb1ELb0ELb0ELb0EEENS1_21CollectiveEpilogueFwdISB_S9_SC_SE_Li256ELb1ELb0ELb0ELb0EEENS1_36VarlenDynamicPersistentTileSchedulerILi128ELi128ELi256ELi32ELb0ELb0ELb1ELb1ELb1ELb1EEEEEEEEEvNT_6ParamsE,"a",@progbits
	.sectionflags	@""
	.align	4
.nv.constant0._ZN7cutlass13device_kernelIN5flash11enable_sm90INS1_16FlashAttnFwdSm90INS1_25CollectiveMainloopFwdSm90ILi2EN4cute5tupleIJNS5_1CILi1EEES8_S8_EEENS6_IJNS7_ILi128EEESA_SA_EEELi128ENS_10bfloat16_tEfNS_4arch4Sm90ELb1ELb0ELb0ELb1ELb0ELb1ELb0ELb1ELb1ELb0ELb0ELb0EEENS1_21CollectiveEpilogueFwdISB_S9_SC_SE_Li256ELb1ELb0ELb0ELb0EEENS1_36VarlenDynamicPersistentTileSchedulerILi128ELi128ELi256ELi32ELb0ELb0ELb1ELb1ELb1ELb1EEEEEEEEEvNT_6ParamsE:
	.zero		3456


//--------------------- SYMBOLS --------------------------

	.type		.nv.reservedSmem.offset0,@object
	.size		.nv.reservedSmem.offset0,0x4
